	.target	sm_100a

	.elftype	@"ET_EXEC"


//--------------------- .note.nv.tkinfo           --------------------------
	.section	.note.nv.tkinfo,"",@"SHT_NOTE"
	.sectionflags	@"SHF_NOTE_NV_TKINFO"
	.tkinfo
        /*0018*/ 	.word	0x00000002
        /*0030*/ 	.string	""
        /*0030*/ 	.string	"ptxas"
        /*0030*/ 	.string	"Cuda compilation tools, release 13.0, V13.0.88"
        /*0030*/ 	.string	"Build cuda_13.0.r13.0/compiler.36424714_0"
        /*0030*/ 	.string	"-arch sm_100a -m 64 "



//--------------------- .note.nv.cuinfo           --------------------------
	.section	.note.nv.cuinfo,"",@"SHT_NOTE"
	.sectionflags	@"SHF_NOTE_NV_CUINFO"
        /*0018*/ 	.short	0x0002
        /*001a*/ 	.short	0x0064
        /*001c*/ 	.short	0x0082
	.zero		2


//--------------------- .nv.info                  --------------------------
	.section	.nv.info,"",@"SHT_CUDA_INFO"
	.align	4


	//----- nvinfo : EIATTR_REGCOUNT
	.align		4
        /*0000*/ 	.byte	0x04, 0x2f
        /*0002*/ 	.short	(.L_19 - .L_18)
	.align		4
.L_18:
        /*0004*/ 	.word	index@(_ZN7cutlass13device_kernelINS_4gemm6kernel13GemmUniversalIN4cute5tupleIJiiiiEEENS1_10collective13CollectiveMmaINS1_35MainloopSm100TmaUmmaWarpSpecializedILi6ELi2ELi4ENS5_IJNS4_1CILi1EEESB_SB_EEEEENS5_IJNSA_ILi64EEESE_SE_EEENS_12float_e4m3_tENS5_IJlSB_lEEESG_SH_NS4_8TiledMMAINS4_8MMA_AtomIJNS4_10MMA_TraitsINS4_19SM100_MMA_F8F6F4_SSEJSG_SG_fSE_SE_NS4_17integral_constantINS4_4UMMA5MajorELSO_0EEESP_NSM_INSN_7ScaleInELSQ_0EEESR_EEEEEENS4_6LayoutISC_NS5_IJNSA_ILi0EEESV_SV_EEEEENS5_IJNS4_10UnderscoreESY_SY_EEEEENS4_13SM90_TMA_LOADENS4_14ComposedLayoutINS4_7SwizzleILi2ELi4ELi3EEENS4_18smem_ptr_flag_bitsILi8EEENSU_INS5_IJNSA_ILi8EEESE_EEENS5_IJSE_SB_EEEEEEEvNS4_8identityES11_S1B_vS1C_EENS_8epilogue10collective18CollectiveEpilogueINS1E_23Sm100TmaWarpSpecializedILi1ELi1ELi32ELb0ELb0EEEJSF_NS5_IJNSU_ISE_SB_EES1J_EEESG_SH_SG_SH_NS1E_6fusion15FusionCallbacksIS1I_NS1L_17LinearCombinationISG_fSG_fLNS_15FloatRoundStyleE2EEESF_S1K_JEEENS4_5SM1004TMEM4LOAD26SM100_TMEM_LOAD_16dp32b32xES11_S1B_NS4_39AutoVectorizingCopyWithAssumedAlignmentILi128EEENS4_14SM90_TMA_STOREES1B_S1W_S1W_EEEvvEEEEvNT_6ParamsE)
        /*0008*/ 	.word	0x00000078


	//----- nvinfo : EIATTR_FRAME_SIZE
	.align		4
.L_19:
        /*000c*/ 	.byte	0x04, 0x11
        /*000e*/ 	.short	(.L_21 - .L_20)
	.align		4
.L_20:
        /*0010*/ 	.word	index@($__internal_2_$__cuda_sm10x_tcgen05_guardrail_trap_unallocated_columns_being_dealloced)
        /*0014*/ 	.word	0x00000000


	//----- nvinfo : EIATTR_FRAME_SIZE
	.align		4
.L_21:
        /*0018*/ 	.byte	0x04, 0x11
        /*001a*/ 	.short	(.L_23 - .L_22)
	.align		4
.L_22:
        /*001c*/ 	.word	index@($__internal_1_$__cuda_sm10x_tcgen05_guardrail_trap_phase_invalid_during_alloc)
        /*0020*/ 	.word	0x00000000


	//----- nvinfo : EIATTR_FRAME_SIZE
	.align		4
.L_23:
        /*0024*/ 	.byte	0x04, 0x11
        /*0026*/ 	.short	(.L_25 - .L_24)
	.align		4
.L_24:
        /*0028*/ 	.word	index@($__internal_0_$__cuda_sm10x_tcgen05_guardrail_trap_col_being_dealloced_not_returned_by_alloc)
        /*002c*/ 	.word	0x00000000


	//----- nvinfo : EIATTR_FRAME_SIZE
	.align		4
.L_25:
        /*0030*/ 	.byte	0x04, 0x11
        /*0032*/ 	.short	(.L_27 - .L_26)
	.align		4
.L_26:
        /*0034*/ 	.word	index@(_ZN7cutlass13device_kernelINS_4gemm6kernel13GemmUniversalIN4cute5tupleIJiiiiEEENS1_10collective13CollectiveMmaINS1_35MainloopSm100TmaUmmaWarpSpecializedILi6ELi2ELi4ENS5_IJNS4_1CILi1EEESB_SB_EEEEENS5_IJNSA_ILi64EEESE_SE_EEENS_12float_e4m3_tENS5_IJlSB_lEEESG_SH_NS4_8TiledMMAINS4_8MMA_AtomIJNS4_10MMA_TraitsINS4_19SM100_MMA_F8F6F4_SSEJSG_SG_fSE_SE_NS4_17integral_constantINS4_4UMMA5MajorELSO_0EEESP_NSM_INSN_7ScaleInELSQ_0EEESR_EEEEEENS4_6LayoutISC_NS5_IJNSA_ILi0EEESV_SV_EEEEENS5_IJNS4_10UnderscoreESY_SY_EEEEENS4_13SM90_TMA_LOADENS4_14ComposedLayoutINS4_7SwizzleILi2ELi4ELi3EEENS4_18smem_ptr_flag_bitsILi8EEENSU_INS5_IJNSA_ILi8EEESE_EEENS5_IJSE_SB_EEEEEEEvNS4_8identityES11_S1B_vS1C_EENS_8epilogue10collective18CollectiveEpilogueINS1E_23Sm100TmaWarpSpecializedILi1ELi1ELi32ELb0ELb0EEEJSF_NS5_IJNSU_ISE_SB_EES1J_EEESG_SH_SG_SH_NS1E_6fusion15FusionCallbacksIS1I_NS1L_17LinearCombinationISG_fSG_fLNS_15FloatRoundStyleE2EEESF_S1K_JEEENS4_5SM1004TMEM4LOAD26SM100_TMEM_LOAD_16dp32b32xES11_S1B_NS4_39AutoVectorizingCopyWithAssumedAlignmentILi128EEENS4_14SM90_TMA_STOREES1B_S1W_S1W_EEEvvEEEEvNT_6ParamsE)
        /*0038*/ 	.word	0x00000000


	//----- nvinfo : EIATTR_MIN_STACK_SIZE
	.align		4
.L_27:
        /*003c*/ 	.byte	0x04, 0x12
        /*003e*/ 	.short	(.L_29 - .L_28)
	.align		4
.L_28:
        /*0040*/ 	.word	index@(_ZN7cutlass13device_kernelINS_4gemm6kernel13GemmUniversalIN4cute5tupleIJiiiiEEENS1_10collective13CollectiveMmaINS1_35MainloopSm100TmaUmmaWarpSpecializedILi6ELi2ELi4ENS5_IJNS4_1CILi1EEESB_SB_EEEEENS5_IJNSA_ILi64EEESE_SE_EEENS_12float_e4m3_tENS5_IJlSB_lEEESG_SH_NS4_8TiledMMAINS4_8MMA_AtomIJNS4_10MMA_TraitsINS4_19SM100_MMA_F8F6F4_SSEJSG_SG_fSE_SE_NS4_17integral_constantINS4_4UMMA5MajorELSO_0EEESP_NSM_INSN_7ScaleInELSQ_0EEESR_EEEEEENS4_6LayoutISC_NS5_IJNSA_ILi0EEESV_SV_EEEEENS5_IJNS4_10UnderscoreESY_SY_EEEEENS4_13SM90_TMA_LOADENS4_14ComposedLayoutINS4_7SwizzleILi2ELi4ELi3EEENS4_18smem_ptr_flag_bitsILi8EEENSU_INS5_IJNSA_ILi8EEESE_EEENS5_IJSE_SB_EEEEEEEvNS4_8identityES11_S1B_vS1C_EENS_8epilogue10collective18CollectiveEpilogueINS1E_23Sm100TmaWarpSpecializedILi1ELi1ELi32ELb0ELb0EEEJSF_NS5_IJNSU_ISE_SB_EES1J_EEESG_SH_SG_SH_NS1E_6fusion15FusionCallbacksIS1I_NS1L_17LinearCombinationISG_fSG_fLNS_15FloatRoundStyleE2EEESF_S1K_JEEENS4_5SM1004TMEM4LOAD26SM100_TMEM_LOAD_16dp32b32xES11_S1B_NS4_39AutoVectorizingCopyWithAssumedAlignmentILi128EEENS4_14SM90_TMA_STOREES1B_S1W_S1W_EEEvvEEEEvNT_6ParamsE)
        /*0044*/ 	.word	0x00000000
.L_29:


//--------------------- .nv.compat                --------------------------
	.section	.nv.compat,"",@"SHT_CUDA_COMPAT_INFO"
	.align	4
        /*0000*/ 	.byte	0x02, 0x09, 0x01, 0x00, 0x02, 0x02, 0x02, 0x00, 0x02, 0x05, 0x05, 0x00, 0x03, 0x07, 0x01, 0x01
        /*0010*/ 	.byte	0x02, 0x03, 0x01, 0x00, 0x02, 0x06, 0x01, 0x00, 0x04, 0x0b, 0x08, 0x00, 0x09, 0x00, 0x00, 0x00
        /*0020*/ 	.byte	0x00, 0x00, 0x00, 0x00


//--------------------- .nv.info._ZN7cutlass13device_kernelINS_4gemm6kernel13GemmUniversalIN4cute5tupleIJiiiiEEENS1_10collective13CollectiveMmaINS1_35MainloopSm100TmaUmmaWarpSpecializedILi6ELi2ELi4ENS5_IJNS4_1CILi1EEESB_SB_EEEEENS5_IJNSA_ILi64EEESE_SE_EEENS_12float_e4m3_tENS5_IJlSB_lEEESG_SH_NS4_8TiledMMAINS4_8MMA_AtomIJNS4_10MMA_TraitsINS4_19SM100_MMA_F8F6F4_SSEJSG_SG_fSE_SE_NS4_17integral_constantINS4_4UMMA5MajorELSO_0EEESP_NSM_INSN_7ScaleInELSQ_0EEESR_EEEEEENS4_6LayoutISC_NS5_IJNSA_ILi0EEESV_SV_EEEEENS5_IJNS4_10UnderscoreESY_SY_EEEEENS4_13SM90_TMA_LOADENS4_14ComposedLayoutINS4_7SwizzleILi2ELi4ELi3EEENS4_18smem_ptr_flag_bitsILi8EEENSU_INS5_IJNSA_ILi8EEESE_EEENS5_IJSE_SB_EEEEEEEvNS4_8identityES11_S1B_vS1C_EENS_8epilogue10collective18CollectiveEpilogueINS1E_23Sm100TmaWarpSpecializedILi1ELi1ELi32ELb0ELb0EEEJSF_NS5_IJNSU_ISE_SB_EES1J_EEESG_SH_SG_SH_NS1E_6fusion15FusionCallbacksIS1I_NS1L_17LinearCombinationISG_fSG_fLNS_15FloatRoundStyleE2EEESF_S1K_JEEENS4_5SM1004TMEM4LOAD26SM100_TMEM_LOAD_16dp32b32xES11_S1B_NS4_39AutoVectorizingCopyWithAssumedAlignmentILi128EEENS4_14SM90_TMA_STOREES1B_S1W_S1W_EEEvvEEEEvNT_6ParamsE --------------------------
	.section	.nv.info._ZN7cutlass13device_kernelINS_4gemm6kernel13GemmUniversalIN4cute5tupleIJiiiiEEENS1_10collective13CollectiveMmaINS1_35MainloopSm100TmaUmmaWarpSpecializedILi6ELi2ELi4ENS5_IJNS4_1CILi1EEESB_SB_EEEEENS5_IJNSA_ILi64EEESE_SE_EEENS_12float_e4m3_tENS5_IJlSB_lEEESG_SH_NS4_8TiledMMAINS4_8MMA_AtomIJNS4_10MMA_TraitsINS4_19SM100_MMA_F8F6F4_SSEJSG_SG_fSE_SE_NS4_17integral_constantINS4_4UMMA5MajorELSO_0EEESP_NSM_INSN_7ScaleInELSQ_0EEESR_EEEEEENS4_6LayoutISC_NS5_IJNSA_ILi0EEESV_SV_EEEEENS5_IJNS4_10UnderscoreESY_SY_EEEEENS4_13SM90_TMA_LOADENS4_14ComposedLayoutINS4_7SwizzleILi2ELi4ELi3EEENS4_18smem_ptr_flag_bitsILi8EEENSU_INS5_IJNSA_ILi8EEESE_EEENS5_IJSE_SB_EEEEEEEvNS4_8identityES11_S1B_vS1C_EENS_8epilogue10collective18CollectiveEpilogueINS1E_23Sm100TmaWarpSpecializedILi1ELi1ELi32ELb0ELb0EEEJSF_NS5_IJNSU_ISE_SB_EES1J_EEESG_SH_SG_SH_NS1E_6fusion15FusionCallbacksIS1I_NS1L_17LinearCombinationISG_fSG_fLNS_15FloatRoundStyleE2EEESF_S1K_JEEENS4_5SM1004TMEM4LOAD26SM100_TMEM_LOAD_16dp32b32xES11_S1B_NS4_39AutoVectorizingCopyWithAssumedAlignmentILi128EEENS4_14SM90_TMA_STOREES1B_S1W_S1W_EEEvvEEEEvNT_6ParamsE,"",@"SHT_CUDA_INFO"
	.sectionflags	@""
	.align	4


	//----- nvinfo : EIATTR_CUDA_API_VERSION
	.align		4
        /*0000*/ 	.byte	0x04, 0x37
        /*0002*/ 	.short	(.L_31 - .L_30)
.L_30:
        /*0004*/ 	.word	0x00000082


	//----- nvinfo : EIATTR_KPARAM_INFO
	.align		4
.L_31:
        /*0008*/ 	.byte	0x04, 0x17
        /*000a*/ 	.short	(.L_33 - .L_32)
.L_32:
        /*000c*/ 	.word	0x00000000
        /*0010*/ 	.short	0x0000
        /*0012*/ 	.short	0x0000
        /*0014*/ 	.byte	0x00, 0xf0, 0x01, 0x20


	//----- nvinfo : EIATTR_AT_ENTRY_FRAGMENTS
	.align		4
.L_33:
        /*0018*/ 	.byte	0x04, 0x4f
        /*001a*/ 	.short	(.L_35 - .L_34)


	//   ....[0]....
.L_34:
        /*001c*/ 	.word	0x00000006


	//----- nvinfo : EIATTR_RESERVED_SMEM_USED
	.align		4
.L_35:
        /*0020*/ 	.byte	0x01, 0x41
	.zero		2


	//----- nvinfo : EIATTR_SPARSE_MMA_MASK
	.align		4
        /*0024*/ 	.byte	0x03, 0x50
        /*0026*/ 	.short	0x0000


	//----- nvinfo : EIATTR_TCGEN05_1CTA_USED
	.align		4
        /*0028*/ 	.byte	0x01, 0x51
	.zero		2


	//----- nvinfo : EIATTR_MAXREG_COUNT
	.align		4
        /*002c*/ 	.byte	0x03, 0x1b
        /*002e*/ 	.short	0x00ff


	//----- nvinfo : EIATTR_NUM_BARRIERS
	.align		4
        /*0030*/ 	.byte	0x02, 0x4c
        /*0032*/ 	.byte	0x07
	.zero		1


	//----- nvinfo : EIATTR_EXTERNS
	.align		4
        /*0034*/ 	.byte	0x04, 0x0f
        /*0036*/ 	.short	(.L_37 - .L_36)


	//   ....[0]....
	.align		4
.L_36:
        /*0038*/ 	.word	index@(__assertfail)


	//----- nvinfo : EIATTR_MERCURY_ISA_VERSION
	.align		4
.L_37:
        /*003c*/ 	.byte	0x03, 0x5f
        /*003e*/ 	.short	0x0101


	//----- nvinfo : EIATTR_INT_WARP_WIDE_INSTR_OFFSETS
	.align		4
        /*0040*/ 	.byte	0x04, 0x31
        /*0042*/ 	.short	(.L_39 - .L_38)


	//   ....[0]....
.L_38:
        /*0044*/ 	.word	0x00001da0


	//   ....[1]....
        /*0048*/ 	.word	0x00003890


	//   ....[2]....
        /*004c*/ 	.word	0x000038b0


	//   ....[3]....
        /*0050*/ 	.word	0x000038e0


	//   ....[4]....
        /*0054*/ 	.word	0x000042f0


	//   ....[5]....
        /*0058*/ 	.word	0x000043e0


	//----- nvinfo : EIATTR_COOP_GROUP_MASK_REGIDS
	.align		4
.L_39:
        /*005c*/ 	.byte	0x04, 0x29
        /*005e*/ 	.short	(.L_41 - .L_40)


	//   ....[0]....
.L_40:
        /*0060*/ 	.word	0xffffffff


	//   ....[1]....
        /*0064*/ 	.word	0xffffffff


	//   ....[2]....
        /*0068*/ 	.word	0xffffffff


	//   ....[3]....
        /*006c*/ 	.word	0xffffffff


	//   ....[4]....
        /*0070*/ 	.word	0xffffffff


	//   ....[5]....
        /*0074*/ 	.word	0xffffffff


	//   ....[6]....
        /*0078*/ 	.word	0xffffffff


	//   ....[7]....
        /*007c*/ 	.word	0xffffffff


	//   ....[8]....
        /*0080*/ 	.word	0xffffffff


	//   ....[9]....
        /*0084*/ 	.word	0xffffffff


	//   ....[10]....
        /*0088*/ 	.word	0xffffffff


	//   ....[11]....
        /*008c*/ 	.word	0xffffffff


	//   ....[12]....
        /*0090*/ 	.word	0xffffffff


	//----- nvinfo : EIATTR_COOP_GROUP_INSTR_OFFSETS
	.align		4
.L_41:
        /*0094*/ 	.byte	0x04, 0x28
        /*0096*/ 	.short	(.L_43 - .L_42)


	//   ....[0]....
.L_42:
        /*0098*/ 	.word	0x00000090


	//   ....[1]....
        /*009c*/ 	.word	0x000004d0


	//   ....[2]....
        /*00a0*/ 	.word	0x00000680


	//   ....[3]....
        /*00a4*/ 	.word	0x000007c0


	//   ....[4]....
        /*00a8*/ 	.word	0x000008c0


	//   ....[5]....
        /*00ac*/ 	.word	0x00000a30


	//   ....[6]....
        /*00b0*/ 	.word	0x00000bd0


	//   ....[7]....
        /*00b4*/ 	.word	0x00001c80


	//   ....[8]....
        /*00b8*/ 	.word	0x00002b80


	//   ....[9]....
        /*00bc*/ 	.word	0x00002d90


	//   ....[10]....
        /*00c0*/ 	.word	0x00002dc0


	//   ....[11]....
        /*00c4*/ 	.word	0x00003770


	//   ....[12]....
        /*00c8*/ 	.word	0x000039a0


	//----- nvinfo : EIATTR_VRC_CTA_INIT_COUNT
	.align		4
.L_43:
        /*00cc*/ 	.byte	0x02, 0x4a
        /*00ce*/ 	.byte	0x80
	.zero		1


	//----- nvinfo : EIATTR_SYSCALL_OFFSETS
	.align		4
        /*00d0*/ 	.byte	0x04, 0x46
        /*00d2*/ 	.short	(.L_45 - .L_44)


	//   ....[0]....
.L_44:
        /*00d4*/ 	.word	0x00004e00


	//   ....[1]....
        /*00d8*/ 	.word	0x00004f40


	//   ....[2]....
        /*00dc*/ 	.word	0x000056a0


	//----- nvinfo : EIATTR_MBARRIER_INSTR_OFFSETS
	.align		4
.L_45:
        /*00e0*/ 	.byte	0x04, 0x39
        /*00e2*/ 	.short	(.L_47 - .L_46)


	//   ....[0]....
.L_46:
        /*00e4*/ 	.word	0x000005b0
        /*00e8*/ 	.word	0x000000ff
        /*00ec*/ 	.word	0x00000000
        /*00f0*/ 	.short	0x0100
        /*00f2*/ 	.byte	0x05
	.zero		1


	//   ....[1]....
        /*00f4*/ 	.word	0x000005c0
        /*00f8*/ 	.word	0x000000ff
        /*00fc*/ 	.word	0x00000030
        /*0100*/ 	.short	0x0100
        /*0102*/ 	.byte	0x05
	.zero		1


	//   ....[2]....
        /*0104*/ 	.word	0x000005d0
        /*0108*/ 	.word	0x000000ff
        /*010c*/ 	.word	0x00000008
        /*0110*/ 	.short	0x0100
        /*0112*/ 	.byte	0x05
	.zero		1


	//   ....[3]....
        /*0114*/ 	.word	0x000005e0
        /*0118*/ 	.word	0x000000ff
        /*011c*/ 	.word	0x00000038
        /*0120*/ 	.short	0x0100
        /*0122*/ 	.byte	0x05
	.zero		1


	//   ....[4]....
        /*0124*/ 	.word	0x000005f0
        /*0128*/ 	.word	0x000000ff
        /*012c*/ 	.word	0x00000010
        /*0130*/ 	.short	0x0100
        /*0132*/ 	.byte	0x05
	.zero		1


	//   ....[5]....
        /*0134*/ 	.word	0x00000600
        /*0138*/ 	.word	0x000000ff
        /*013c*/ 	.word	0x00000040
        /*0140*/ 	.short	0x0100
        /*0142*/ 	.byte	0x05
	.zero		1


	//   ....[6]....
        /*0144*/ 	.word	0x00000610
        /*0148*/ 	.word	0x000000ff
        /*014c*/ 	.word	0x00000018
        /*0150*/ 	.short	0x0100
        /*0152*/ 	.byte	0x05
	.zero		1


	//   ....[7]....
        /*0154*/ 	.word	0x00000620
        /*0158*/ 	.word	0x000000ff
        /*015c*/ 	.word	0x00000048
        /*0160*/ 	.short	0x0100
        /*0162*/ 	.byte	0x05
	.zero		1


	//   ....[8]....
        /*0164*/ 	.word	0x00000630
        /*0168*/ 	.word	0x000000ff
        /*016c*/ 	.word	0x00000020
        /*0170*/ 	.short	0x0100
        /*0172*/ 	.byte	0x05
	.zero		1


	//   ....[9]....
        /*0174*/ 	.word	0x00000640
        /*0178*/ 	.word	0x000000ff
        /*017c*/ 	.word	0x00000050
        /*0180*/ 	.short	0x0100
        /*0182*/ 	.byte	0x05
	.zero		1


	//   ....[10]....
        /*0184*/ 	.word	0x00000650
        /*0188*/ 	.word	0x000000ff
        /*018c*/ 	.word	0x00000028
        /*0190*/ 	.short	0x0100
        /*0192*/ 	.byte	0x05
	.zero		1


	//   ....[11]....
        /*0194*/ 	.word	0x00000660
        /*0198*/ 	.word	0x000000ff
        /*019c*/ 	.word	0x00000058
        /*01a0*/ 	.short	0x0100
        /*01a2*/ 	.byte	0x05
	.zero		1


	//   ....[12]....
        /*01a4*/ 	.word	0x00000790
        /*01a8*/ 	.word	0x000000ff
        /*01ac*/ 	.word	0x00000060
        /*01b0*/ 	.short	0x0100
        /*01b2*/ 	.byte	0x06
	.zero		1


	//   ....[13]....
        /*01b4*/ 	.word	0x000007a0
        /*01b8*/ 	.word	0x000000ff
        /*01bc*/ 	.word	0x00000068
        /*01c0*/ 	.short	0x0100
        /*01c2*/ 	.byte	0x06
	.zero		1


	//   ....[14]....
        /*01c4*/ 	.word	0x00000890
        /*01c8*/ 	.word	0x000000ff
        /*01cc*/ 	.word	0x00000070
        /*01d0*/ 	.short	0x0100
        /*01d2*/ 	.byte	0x05
	.zero		1


	//   ....[15]....
        /*01d4*/ 	.word	0x000008a0
        /*01d8*/ 	.word	0x000000ff
        /*01dc*/ 	.word	0x00000078
        /*01e0*/ 	.short	0x0100
        /*01e2*/ 	.byte	0x05
	.zero		1


	//   ....[16]....
        /*01e4*/ 	.word	0x000009e0
        /*01e8*/ 	.word	0x000000ff
        /*01ec*/ 	.word	0x00000080
        /*01f0*/ 	.short	0x0100
        /*01f2*/ 	.byte	0x05
	.zero		1


	//   ....[17]....
        /*01f4*/ 	.word	0x000009f0
        /*01f8*/ 	.word	0x000000ff
        /*01fc*/ 	.word	0x00000090
        /*0200*/ 	.short	0x0100
        /*0202*/ 	.byte	0x05
	.zero		1


	//   ....[18]....
        /*0204*/ 	.word	0x00000a00
        /*0208*/ 	.word	0x000000ff
        /*020c*/ 	.word	0x00000088
        /*0210*/ 	.short	0x0100
        /*0212*/ 	.byte	0x05
	.zero		1


	//   ....[19]....
        /*0214*/ 	.word	0x00000a10
        /*0218*/ 	.word	0x000000ff
        /*021c*/ 	.word	0x00000098
        /*0220*/ 	.short	0x0100
        /*0222*/ 	.byte	0x05
	.zero		1


	//   ....[20]....
        /*0224*/ 	.word	0x00000b40
        /*0228*/ 	.word	0x000000ff
        /*022c*/ 	.word	0x000000a0
        /*0230*/ 	.short	0x0100
        /*0232*/ 	.byte	0x06
	.zero		1


	//   ....[21]....
        /*0234*/ 	.word	0x00000b50
        /*0238*/ 	.word	0x000000ff
        /*023c*/ 	.word	0x000000c0
        /*0240*/ 	.short	0x0100
        /*0242*/ 	.byte	0x06
	.zero		1


	//   ....[22]....
        /*0244*/ 	.word	0x00000b60
        /*0248*/ 	.word	0x000000ff
        /*024c*/ 	.word	0x000000a8
        /*0250*/ 	.short	0x0100
        /*0252*/ 	.byte	0x06
	.zero		1


	//   ....[23]....
        /*0254*/ 	.word	0x00000b70
        /*0258*/ 	.word	0x000000ff
        /*025c*/ 	.word	0x000000c8
        /*0260*/ 	.short	0x0100
        /*0262*/ 	.byte	0x06
	.zero		1


	//   ....[24]....
        /*0264*/ 	.word	0x00000b80
        /*0268*/ 	.word	0x000000ff
        /*026c*/ 	.word	0x000000b0
        /*0270*/ 	.short	0x0100
        /*0272*/ 	.byte	0x06
	.zero		1


	//   ....[25]....
        /*0274*/ 	.word	0x00000b90
        /*0278*/ 	.word	0x000000ff
        /*027c*/ 	.word	0x000000d0
        /*0280*/ 	.short	0x0100
        /*0282*/ 	.byte	0x06
	.zero		1


	//   ....[26]....
        /*0284*/ 	.word	0x00000ba0
        /*0288*/ 	.word	0x000000ff
        /*028c*/ 	.word	0x000000b8
        /*0290*/ 	.short	0x0100
        /*0292*/ 	.byte	0x06
	.zero		1


	//   ....[27]....
        /*0294*/ 	.word	0x00000bb0
        /*0298*/ 	.word	0x000000ff
        /*029c*/ 	.word	0x000000d8
        /*02a0*/ 	.short	0x0100
        /*02a2*/ 	.byte	0x06
	.zero		1


	//   ....[28]....
        /*02a4*/ 	.word	0x00000ca0
        /*02a8*/ 	.word	0x000000ff
        /*02ac*/ 	.word	0x000000e0
        /*02b0*/ 	.short	0x0100
        /*02b2*/ 	.byte	0x05
	.zero		1


	//   ....[29]....
        /*02b4*/ 	.word	0x00000cb0
        /*02b8*/ 	.word	0x000000ff
        /*02bc*/ 	.word	0x000000f0
        /*02c0*/ 	.short	0x0100
        /*02c2*/ 	.byte	0x05
	.zero		1


	//   ....[30]....
        /*02c4*/ 	.word	0x00000cc0
        /*02c8*/ 	.word	0x000000ff
        /*02cc*/ 	.word	0x000000e8
        /*02d0*/ 	.short	0x0100
        /*02d2*/ 	.byte	0x05
	.zero		1


	//   ....[31]....
        /*02d4*/ 	.word	0x00000cd0
        /*02d8*/ 	.word	0x000000ff
        /*02dc*/ 	.word	0x000000f8
        /*02e0*/ 	.short	0x0100
        /*02e2*/ 	.byte	0x05
	.zero		1


	//   ....[32]....
        /*02e4*/ 	.word	0x000015a0
        /*02e8*/ 	.word	0x00000003
        /*02ec*/ 	.word	0x000000f0
        /*02f0*/ 	.short	0x010a
        /*02f2*/ 	.byte	0xff
	.zero		1


	//   ....[33]....
        /*02f4*/ 	.word	0x000015d0
        /*02f8*/ 	.word	0x00000003
        /*02fc*/ 	.word	0x000000e0
        /*0300*/ 	.short	0x0101
        /*0302*/ 	.byte	0xff
	.zero		1


	//   ....[34]....
        /*0304*/ 	.word	0x000016a0
        /*0308*/ 	.word	0x000000ff
        /*030c*/ 	.word	0x00000030
        /*0310*/ 	.short	0x010a
        /*0312*/ 	.byte	0x08
	.zero		1


	//   ....[35]....
        /*0314*/ 	.word	0x00001740
        /*0318*/ 	.word	0x000000ff
        /*031c*/ 	.word	0x00000030
        /*0320*/ 	.short	0x010a
        /*0322*/ 	.byte	0x21
	.zero		1


	//   ....[36]....
        /*0324*/ 	.word	0x000018a0
        /*0328*/ 	.word	0x000000ff
        /*032c*/ 	.word	0x00000030
        /*0330*/ 	.short	0x010a
        /*0332*/ 	.byte	0x08
	.zero		1


	//   ....[37]....
        /*0334*/ 	.word	0x00001990
        /*0338*/ 	.word	0x000000ff
        /*033c*/ 	.word	0x00000078
        /*0340*/ 	.short	0x0101
        /*0342*/ 	.byte	0x04
	.zero		1


	//   ....[38]....
        /*0344*/ 	.word	0x000019b0
        /*0348*/ 	.word	0x000000ff
        /*034c*/ 	.word	0x00000030
        /*0350*/ 	.short	0x010a
        /*0352*/ 	.byte	0x08
	.zero		1


	//   ....[39]....
        /*0354*/ 	.word	0x00001a30
        /*0358*/ 	.word	0x000000ff
        /*035c*/ 	.word	0x00000030
        /*0360*/ 	.short	0x010a
        /*0362*/ 	.byte	0x11
	.zero		1


	//   ....[40]....
        /*0364*/ 	.word	0x00001b90
        /*0368*/ 	.word	0x000000ff
        /*036c*/ 	.word	0x00000030
        /*0370*/ 	.short	0x010a
        /*0372*/ 	.byte	0x08
	.zero		1


	//   ....[41]....
        /*0374*/ 	.word	0x00001cb0
        /*0378*/ 	.word	0x00000002
        /*037c*/ 	.word	0x00000080
        /*0380*/ 	.short	0x010a
        /*0382*/ 	.byte	0xff
	.zero		1


	//   ....[42]....
        /*0384*/ 	.word	0x00001d70
        /*0388*/ 	.word	0x00000002
        /*038c*/ 	.word	0x00000000
        /*0390*/ 	.short	0x0101
        /*0392*/ 	.byte	0xff
	.zero		1


	//   ....[43]....
        /*0394*/ 	.word	0x000022d0
        /*0398*/ 	.word	0x000000ff
        /*039c*/ 	.word	0x00000000
        /*03a0*/ 	.short	0x010a
        /*03a2*/ 	.byte	0x05
	.zero		1


	//   ....[44]....
        /*03a4*/ 	.word	0x00002360
        /*03a8*/ 	.word	0x000000ff
        /*03ac*/ 	.word	0x00000000
        /*03b0*/ 	.short	0x010a
        /*03b2*/ 	.byte	0x05
	.zero		1


	//   ....[45]....
        /*03b4*/ 	.word	0x000023f0
        /*03b8*/ 	.word	0x000000ff
        /*03bc*/ 	.word	0x00000000
        /*03c0*/ 	.short	0x010a
        /*03c2*/ 	.byte	0x05
	.zero		1


	//   ....[46]....
        /*03c4*/ 	.word	0x00002480
        /*03c8*/ 	.word	0x000000ff
        /*03cc*/ 	.word	0x00000000
        /*03d0*/ 	.short	0x010a
        /*03d2*/ 	.byte	0x05
	.zero		1


	//   ....[47]....
        /*03d4*/ 	.word	0x00002510
        /*03d8*/ 	.word	0x000000ff
        /*03dc*/ 	.word	0x00000000
        /*03e0*/ 	.short	0x010a
        /*03e2*/ 	.byte	0x05
	.zero		1


	//   ....[48]....
        /*03e4*/ 	.word	0x000025b0
        /*03e8*/ 	.word	0x00000000
        /*03ec*/ 	.word	0x00000000
        /*03f0*/ 	.short	0x010a
        /*03f2*/ 	.byte	0xff
	.zero		1


	//   ....[49]....
        /*03f4*/ 	.word	0x000026d0
        /*03f8*/ 	.word	0x00000000
        /*03fc*/ 	.word	0x000000e0
        /*0400*/ 	.short	0x010a
        /*0402*/ 	.byte	0xff
	.zero		1


	//   ....[50]....
        /*0404*/ 	.word	0x00002730
        /*0408*/ 	.word	0x00000004
        /*040c*/ 	.word	0x00000000
        /*0410*/ 	.short	0x0101
        /*0412*/ 	.byte	0xff
	.zero		1


	//   ....[51]....
        /*0414*/ 	.word	0x00002750
        /*0418*/ 	.word	0x000000ff
        /*041c*/ 	.word	0x00000090
        /*0420*/ 	.short	0x010a
        /*0422*/ 	.byte	0x05
	.zero		1


	//   ....[52]....
        /*0424*/ 	.word	0x00002870
        /*0428*/ 	.word	0x00000000
        /*042c*/ 	.word	0x00000080
        /*0430*/ 	.short	0x010a
        /*0432*/ 	.byte	0xff
	.zero		1


	//   ....[53]....
        /*0434*/ 	.word	0x00002980
        /*0438*/ 	.word	0x00000000
        /*043c*/ 	.word	0x00000000
        /*0440*/ 	.short	0x0101
        /*0442*/ 	.byte	0xff
	.zero		1


	//   ....[54]....
        /*0444*/ 	.word	0x00002a10
        /*0448*/ 	.word	0x000000ff
        /*044c*/ 	.word	0x00000090
        /*0450*/ 	.short	0x0106
        /*0452*/ 	.byte	0x05
	.zero		1


	//   ....[55]....
        /*0454*/ 	.word	0x00002a30
        /*0458*/ 	.word	0x000000ff
        /*045c*/ 	.word	0x00000090
        /*0460*/ 	.short	0x010a
        /*0462*/ 	.byte	0x05
	.zero		1


	//   ....[56]....
        /*0464*/ 	.word	0x00002ac0
        /*0468*/ 	.word	0x000000ff
        /*046c*/ 	.word	0x00000090
        /*0470*/ 	.short	0x0106
        /*0472*/ 	.byte	0x04
	.zero		1


	//   ....[57]....
        /*0474*/ 	.word	0x00002b00
        /*0478*/ 	.word	0x00000000
        /*047c*/ 	.word	0x00000090
        /*0480*/ 	.short	0x010a
        /*0482*/ 	.byte	0xff
	.zero		1


	//   ....[58]....
        /*0484*/ 	.word	0x00003000
        /*0488*/ 	.word	0x00000000
        /*048c*/ 	.word	0x00000080
        /*0490*/ 	.short	0x010a
        /*0492*/ 	.byte	0xff
	.zero		1


	//   ....[59]....
        /*0494*/ 	.word	0x00003100
        /*0498*/ 	.word	0x00000003
        /*049c*/ 	.word	0x00000000
        /*04a0*/ 	.short	0x0101
        /*04a2*/ 	.byte	0xff
	.zero		1


	//   ....[60]....
        /*04a4*/ 	.word	0x00003110
        /*04a8*/ 	.word	0x000000ff
        /*04ac*/ 	.word	0x00000000
        /*04b0*/ 	.short	0x010a
        /*04b2*/ 	.byte	0x04
	.zero		1


	//   ....[61]....
        /*04b4*/ 	.word	0x00003190
        /*04b8*/ 	.word	0x000000ff
        /*04bc*/ 	.word	0x000000c0
        /*04c0*/ 	.short	0x010a
        /*04c2*/ 	.byte	0x08
	.zero		1


	//   ....[62]....
        /*04c4*/ 	.word	0x00003270
        /*04c8*/ 	.word	0x000000ff
        /*04cc*/ 	.word	0x00000000
        /*04d0*/ 	.short	0x010a
        /*04d2*/ 	.byte	0x07
	.zero		1


	//   ....[63]....
        /*04d4*/ 	.word	0x000033b0
        /*04d8*/ 	.word	0x000000ff
        /*04dc*/ 	.word	0x00000000
        /*04e0*/ 	.short	0x010a
        /*04e2*/ 	.byte	0x04
	.zero		1


	//   ....[64]....
        /*04e4*/ 	.word	0x000035a0
        /*04e8*/ 	.word	0x000000ff
        /*04ec*/ 	.word	0x00000000
        /*04f0*/ 	.short	0x010a
        /*04f2*/ 	.byte	0x05
	.zero		1


	//   ....[65]....
        /*04f4*/ 	.word	0x00003630
        /*04f8*/ 	.word	0x000000ff
        /*04fc*/ 	.word	0x00000000
        /*0500*/ 	.short	0x010a
        /*0502*/ 	.byte	0x05
	.zero		1


	//   ....[66]....
        /*0504*/ 	.word	0x000036c0
        /*0508*/ 	.word	0x000000ff
        /*050c*/ 	.word	0x00000000
        /*0510*/ 	.short	0x010a
        /*0512*/ 	.byte	0x05
	.zero		1


	//   ....[67]....
        /*0514*/ 	.word	0x00003750
        /*0518*/ 	.word	0x000000ff
        /*051c*/ 	.word	0x00000000
        /*0520*/ 	.short	0x010a
        /*0522*/ 	.byte	0x07
	.zero		1


	//   ....[68]....
        /*0524*/ 	.word	0x00003b90
        /*0528*/ 	.word	0x00000000
        /*052c*/ 	.word	0x00000080
        /*0530*/ 	.short	0x010a
        /*0532*/ 	.byte	0xff
	.zero		1


	//   ....[69]....
        /*0534*/ 	.word	0x00003c80
        /*0538*/ 	.word	0x00000000
        /*053c*/ 	.word	0x00000000
        /*0540*/ 	.short	0x0101
        /*0542*/ 	.byte	0xff
	.zero		1


	//   ....[70]....
        /*0544*/ 	.word	0x00003fa0
        /*0548*/ 	.word	0x000000ff
        /*054c*/ 	.word	0x00000078
        /*0550*/ 	.short	0x010a
        /*0552*/ 	.byte	0x06
	.zero		1


	//   ....[71]....
        /*0554*/ 	.word	0x00004120
        /*0558*/ 	.word	0x000000ff
        /*055c*/ 	.word	0x00000068
        /*0560*/ 	.short	0x010a
        /*0562*/ 	.byte	0x06
	.zero		1


	//   ....[72]....
        /*0564*/ 	.word	0x00004450
        /*0568*/ 	.word	0x000000ff
        /*056c*/ 	.word	0x00000060
        /*0570*/ 	.short	0x010b
        /*0572*/ 	.byte	0x06
	.zero		1


	//   ....[73]....
        /*0574*/ 	.word	0x00004470
        /*0578*/ 	.word	0x000000ff
        /*057c*/ 	.word	0x00000000
        /*0580*/ 	.short	0x0101
        /*0582*/ 	.byte	0x25
	.zero		1


	//   ....[74]....
        /*0584*/ 	.word	0x000044b0
        /*0588*/ 	.word	0x00000000
        /*058c*/ 	.word	0x00000068
        /*0590*/ 	.short	0x010a
        /*0592*/ 	.byte	0xff
	.zero		1


	//   ....[75]....
        /*0594*/ 	.word	0x00004810
        /*0598*/ 	.word	0x00000000
        /*059c*/ 	.word	0x00000080
        /*05a0*/ 	.short	0x010a
        /*05a2*/ 	.byte	0xff
	.zero		1


	//   ....[76]....
        /*05a4*/ 	.word	0x00004920
        /*05a8*/ 	.word	0x00000000
        /*05ac*/ 	.word	0x00000000
        /*05b0*/ 	.short	0x0101
        /*05b2*/ 	.byte	0xff
	.zero		1


	//   ....[77]....
        /*05b4*/ 	.word	0x000052d0
        /*05b8*/ 	.word	0x000000ff
        /*05bc*/ 	.word	0x00000060
        /*05c0*/ 	.short	0x010a
        /*05c2*/ 	.byte	0x2b
	.zero		1


	//   ....[78]....
        /*05c4*/ 	.word	0x000052f0
        /*05c8*/ 	.word	0x0000005c
        /*05cc*/ 	.word	0x000000a0
        /*05d0*/ 	.short	0x010a
        /*05d2*/ 	.byte	0xff
	.zero		1


	//   ....[79]....
        /*05d4*/ 	.word	0x00005440
        /*05d8*/ 	.word	0x000000ff
        /*05dc*/ 	.word	0x00000060
        /*05e0*/ 	.short	0x010a
        /*05e2*/ 	.byte	0x2b
	.zero		1


	//   ....[80]....
        /*05e4*/ 	.word	0x00005520
        /*05e8*/ 	.word	0x000000ff
        /*05ec*/ 	.word	0x00000000
        /*05f0*/ 	.short	0x0101
        /*05f2*/ 	.byte	0x04
	.zero		1


	//   ....[81]....
        /*05f4*/ 	.word	0x00005580
        /*05f8*/ 	.word	0x0000005c
        /*05fc*/ 	.word	0x000000a0
        /*0600*/ 	.short	0x010a
        /*0602*/ 	.byte	0xff
	.zero		1


	//   ....[82]....
        /*0604*/ 	.word	0x00005950
        /*0608*/ 	.word	0x000000ff
        /*060c*/ 	.word	0x00000000
        /*0610*/ 	.short	0x0101
        /*0612*/ 	.byte	0x05
	.zero		1


	//   ....[83]....
        /*0614*/ 	.word	0x000061e0
        /*0618*/ 	.word	0x00000003
        /*061c*/ 	.word	0x000000f0
        /*0620*/ 	.short	0x010a
        /*0622*/ 	.byte	0xff
	.zero		1


	//   ....[84]....
        /*0624*/ 	.word	0x00006240
        /*0628*/ 	.word	0x00000002
        /*062c*/ 	.word	0x00000030
        /*0630*/ 	.short	0x010a
        /*0632*/ 	.byte	0xff
	.zero		1


	//   ....[85]....
        /*0634*/ 	.word	0x000062a0
        /*0638*/ 	.word	0x00000002
        /*063c*/ 	.word	0x00000030
        /*0640*/ 	.short	0x010a
        /*0642*/ 	.byte	0xff
	.zero		1


	//   ....[86]....
        /*0644*/ 	.word	0x000062f0
        /*0648*/ 	.word	0x00000002
        /*064c*/ 	.word	0x00000080
        /*0650*/ 	.short	0x010a
        /*0652*/ 	.byte	0xff
	.zero		1


	//   ....[87]....
        /*0654*/ 	.word	0x00006350
        /*0658*/ 	.word	0x00000000
        /*065c*/ 	.word	0x00000000
        /*0660*/ 	.short	0x010a
        /*0662*/ 	.byte	0xff
	.zero		1


	//   ....[88]....
        /*0664*/ 	.word	0x000063b0
        /*0668*/ 	.word	0x00000000
        /*066c*/ 	.word	0x00000000
        /*0670*/ 	.short	0x010a
        /*0672*/ 	.byte	0xff
	.zero		1


	//   ....[89]....
        /*0674*/ 	.word	0x00006410
        /*0678*/ 	.word	0x00000000
        /*067c*/ 	.word	0x00000000
        /*0680*/ 	.short	0x010a
        /*0682*/ 	.byte	0xff
	.zero		1


	//   ....[90]....
        /*0684*/ 	.word	0x00006470
        /*0688*/ 	.word	0x00000000
        /*068c*/ 	.word	0x00000000
        /*0690*/ 	.short	0x010a
        /*0692*/ 	.byte	0xff
	.zero		1


	//   ....[91]....
        /*0694*/ 	.word	0x000064d0
        /*0698*/ 	.word	0x00000000
        /*069c*/ 	.word	0x00000000
        /*06a0*/ 	.short	0x010a
        /*06a2*/ 	.byte	0xff
	.zero		1


	//   ....[92]....
        /*06a4*/ 	.word	0x00006520
        /*06a8*/ 	.word	0x00000000
        /*06ac*/ 	.word	0x000000e0
        /*06b0*/ 	.short	0x010a
        /*06b2*/ 	.byte	0xff
	.zero		1


	//   ....[93]....
        /*06b4*/ 	.word	0x00006580
        /*06b8*/ 	.word	0x00000000
        /*06bc*/ 	.word	0x00000090
        /*06c0*/ 	.short	0x010a
        /*06c2*/ 	.byte	0xff
	.zero		1


	//   ....[94]....
        /*06c4*/ 	.word	0x000065d0
        /*06c8*/ 	.word	0x00000000
        /*06cc*/ 	.word	0x00000080
        /*06d0*/ 	.short	0x010a
        /*06d2*/ 	.byte	0xff
	.zero		1


	//   ....[95]....
        /*06d4*/ 	.word	0x00006630
        /*06d8*/ 	.word	0x00000000
        /*06dc*/ 	.word	0x00000090
        /*06e0*/ 	.short	0x010a
        /*06e2*/ 	.byte	0xff
	.zero		1


	//   ....[96]....
        /*06e4*/ 	.word	0x00006680
        /*06e8*/ 	.word	0x00000000
        /*06ec*/ 	.word	0x00000080
        /*06f0*/ 	.short	0x010a
        /*06f2*/ 	.byte	0xff
	.zero		1


	//   ....[97]....
        /*06f4*/ 	.word	0x000066e0
        /*06f8*/ 	.word	0x00000003
        /*06fc*/ 	.word	0x000000c0
        /*0700*/ 	.short	0x010a
        /*0702*/ 	.byte	0xff
	.zero		1


	//   ....[98]....
        /*0704*/ 	.word	0x00006740
        /*0708*/ 	.word	0x00000000
        /*070c*/ 	.word	0x00000000
        /*0710*/ 	.short	0x010a
        /*0712*/ 	.byte	0xff
	.zero		1


	//   ....[99]....
        /*0714*/ 	.word	0x000067a0
        /*0718*/ 	.word	0x00000000
        /*071c*/ 	.word	0x00000000
        /*0720*/ 	.short	0x010a
        /*0722*/ 	.byte	0xff
	.zero		1


	//   ....[100]....
        /*0724*/ 	.word	0x00006800
        /*0728*/ 	.word	0x00000000
        /*072c*/ 	.word	0x00000000
        /*0730*/ 	.short	0x010a
        /*0732*/ 	.byte	0xff
	.zero		1


	//   ....[101]....
        /*0734*/ 	.word	0x00006860
        /*0738*/ 	.word	0x00000000
        /*073c*/ 	.word	0x00000000
        /*0740*/ 	.short	0x010a
        /*0742*/ 	.byte	0xff
	.zero		1


	//   ....[102]....
        /*0744*/ 	.word	0x000068c0
        /*0748*/ 	.word	0x00000000
        /*074c*/ 	.word	0x00000000
        /*0750*/ 	.short	0x010a
        /*0752*/ 	.byte	0xff
	.zero		1


	//   ....[103]....
        /*0754*/ 	.word	0x00006910
        /*0758*/ 	.word	0x00000000
        /*075c*/ 	.word	0x00000080
        /*0760*/ 	.short	0x010a
        /*0762*/ 	.byte	0xff
	.zero		1


	//   ....[104]....
        /*0764*/ 	.word	0x00006970
        /*0768*/ 	.word	0x00000000
        /*076c*/ 	.word	0x00000078
        /*0770*/ 	.short	0x010a
        /*0772*/ 	.byte	0xff
	.zero		1


	//   ....[105]....
        /*0774*/ 	.word	0x000069d0
        /*0778*/ 	.word	0x00000003
        /*077c*/ 	.word	0x00000068
        /*0780*/ 	.short	0x010a
        /*0782*/ 	.byte	0xff
	.zero		1


	//   ....[106]....
        /*0784*/ 	.word	0x00006a20
        /*0788*/ 	.word	0x00000000
        /*078c*/ 	.word	0x00000080
        /*0790*/ 	.short	0x010a
        /*0792*/ 	.byte	0xff
	.zero		1


	//   ....[107]....
        /*0794*/ 	.word	0x00006a80
        /*0798*/ 	.word	0x00000000
        /*079c*/ 	.word	0x00000060
        /*07a0*/ 	.short	0x010a
        /*07a2*/ 	.byte	0xff
	.zero		1


	//   ....[108]....
        /*07a4*/ 	.word	0x00006ad0
        /*07a8*/ 	.word	0x0000005c
        /*07ac*/ 	.word	0x000000a0
        /*07b0*/ 	.short	0x010a
        /*07b2*/ 	.byte	0xff
	.zero		1


	//----- nvinfo : EIATTR_NUM_MBARRIERS
	.align		4
.L_47:
        /*07b4*/ 	.byte	0x03, 0x38
        /*07b6*/ 	.short	0x0020


	//----- nvinfo : EIATTR_EXIT_INSTR_OFFSETS
	.align		4
        /*07b8*/ 	.byte	0x04, 0x1c
        /*07ba*/ 	.short	(.L_49 - .L_48)


	//   ....[0]....
.L_48:
        /*07bc*/ 	.word	0x000025e0


	//   ....[1]....
        /*07c0*/ 	.word	0x00002ad0


	//   ....[2]....
        /*07c4*/ 	.word	0x00002b30


	//   ....[3]....
        /*07c8*/ 	.word	0x000039b0


	//   ....[4]....
        /*07cc*/ 	.word	0x000044e0


	//   ....[5]....
        /*07d0*/ 	.word	0x00004520


	//   ....[6]....
        /*07d4*/ 	.word	0x000061d0


	//----- nvinfo : EIATTR_MAX_THREADS
	.align		4
.L_49:
        /*07d8*/ 	.byte	0x04, 0x05
        /*07da*/ 	.short	(.L_51 - .L_50)
.L_50:
        /*07dc*/ 	.word	0x00000100
        /*07e0*/ 	.word	0x00000001
        /*07e4*/ 	.word	0x00000001


	//----- nvinfo : EIATTR_CRS_STACK_SIZE
	.align		4
.L_51:
        /*07e8*/ 	.byte	0x04, 0x1e
        /*07ea*/ 	.short	(.L_53 - .L_52)
.L_52:
        /*07ec*/ 	.word	0x00000000


	//----- nvinfo : EIATTR_CBANK_PARAM_SIZE
	.align		4
.L_53:
        /*07f0*/ 	.byte	0x03, 0x19
        /*07f2*/ 	.short	0x0800


	//----- nvinfo : EIATTR_PARAM_CBANK
	.align		4
        /*07f4*/ 	.byte	0x04, 0x0a
        /*07f6*/ 	.short	(.L_55 - .L_54)
	.align		4
.L_54:
        /*07f8*/ 	.word	index@(.nv.constant0._ZN7cutlass13device_kernelINS_4gemm6kernel13GemmUniversalIN4cute5tupleIJiiiiEEENS1_10collective13CollectiveMmaINS1_35MainloopSm100TmaUmmaWarpSpecializedILi6ELi2ELi4ENS5_IJNS4_1CILi1EEESB_SB_EEEEENS5_IJNSA_ILi64EEESE_SE_EEENS_12float_e4m3_tENS5_IJlSB_lEEESG_SH_NS4_8TiledMMAINS4_8MMA_AtomIJNS4_10MMA_TraitsINS4_19SM100_MMA_F8F6F4_SSEJSG_SG_fSE_SE_NS4_17integral_constantINS4_4UMMA5MajorELSO_0EEESP_NSM_INSN_7ScaleInELSQ_0EEESR_EEEEEENS4_6LayoutISC_NS5_IJNSA_ILi0EEESV_SV_EEEEENS5_IJNS4_10UnderscoreESY_SY_EEEEENS4_13SM90_TMA_LOADENS4_14ComposedLayoutINS4_7SwizzleILi2ELi4ELi3EEENS4_18smem_ptr_flag_bitsILi8EEENSU_INS5_IJNSA_ILi8EEESE_EEENS5_IJSE_SB_EEEEEEEvNS4_8identityES11_S1B_vS1C_EENS_8epilogue10collective18CollectiveEpilogueINS1E_23Sm100TmaWarpSpecializedILi1ELi1ELi32ELb0ELb0EEEJSF_NS5_IJNSU_ISE_SB_EES1J_EEESG_SH_SG_SH_NS1E_6fusion15FusionCallbacksIS1I_NS1L_17LinearCombinationISG_fSG_fLNS_15FloatRoundStyleE2EEESF_S1K_JEEENS4_5SM1004TMEM4LOAD26SM100_TMEM_LOAD_16dp32b32xES11_S1B_NS4_39AutoVectorizingCopyWithAssumedAlignmentILi128EEENS4_14SM90_TMA_STOREES1B_S1W_S1W_EEEvvEEEEvNT_6ParamsE)
        /*07fc*/ 	.short	0x0380
        /*07fe*/ 	.short	0x0800


	//----- nvinfo : EIATTR_SW_WAR
	.align		4
.L_55:
        /*0800*/ 	.byte	0x04, 0x36
        /*0802*/ 	.short	(.L_57 - .L_56)
.L_56:
        /*0804*/ 	.word	0x00000008
.L_57:


//--------------------- .nv.callgraph             --------------------------
	.section	.nv.callgraph,"",@"SHT_CUDA_CALLGRAPH"
	.align	4
	.sectionentsize	8
	.align		4
        /*0000*/ 	.word	0x00000000
	.align		4
        /*0004*/ 	.word	0xffffffff
	.align		4
        /*0008*/ 	.word	index@(_ZN7cutlass13device_kernelINS_4gemm6kernel13GemmUniversalIN4cute5tupleIJiiiiEEENS1_10collective13CollectiveMmaINS1_35MainloopSm100TmaUmmaWarpSpecializedILi6ELi2ELi4ENS5_IJNS4_1CILi1EEESB_SB_EEEEENS5_IJNSA_ILi64EEESE_SE_EEENS_12float_e4m3_tENS5_IJlSB_lEEESG_SH_NS4_8TiledMMAINS4_8MMA_AtomIJNS4_10MMA_TraitsINS4_19SM100_MMA_F8F6F4_SSEJSG_SG_fSE_SE_NS4_17integral_constantINS4_4UMMA5MajorELSO_0EEESP_NSM_INSN_7ScaleInELSQ_0EEESR_EEEEEENS4_6LayoutISC_NS5_IJNSA_ILi0EEESV_SV_EEEEENS5_IJNS4_10UnderscoreESY_SY_EEEEENS4_13SM90_TMA_LOADENS4_14ComposedLayoutINS4_7SwizzleILi2ELi4ELi3EEENS4_18smem_ptr_flag_bitsILi8EEENSU_INS5_IJNSA_ILi8EEESE_EEENS5_IJSE_SB_EEEEEEEvNS4_8identityES11_S1B_vS1C_EENS_8epilogue10collective18CollectiveEpilogueINS1E_23Sm100TmaWarpSpecializedILi1ELi1ELi32ELb0ELb0EEEJSF_NS5_IJNSU_ISE_SB_EES1J_EEESG_SH_SG_SH_NS1E_6fusion15FusionCallbacksIS1I_NS1L_17LinearCombinationISG_fSG_fLNS_15FloatRoundStyleE2EEESF_S1K_JEEENS4_5SM1004TMEM4LOAD26SM100_TMEM_LOAD_16dp32b32xES11_S1B_NS4_39AutoVectorizingCopyWithAssumedAlignmentILi128EEENS4_14SM90_TMA_STOREES1B_S1W_S1W_EEEvvEEEEvNT_6ParamsE)
	.align		4
        /*000c*/ 	.word	index@(__assertfail)
	.align		4
        /*0010*/ 	.word	0x00000000
	.align		4
        /*0014*/ 	.word	0xfffffffe
	.align		4
        /*0018*/ 	.word	0x00000000
	.align		4
        /*001c*/ 	.word	0xfffffffd
	.align		4
        /*0020*/ 	.word	0x00000000
	.align		4
        /*0024*/ 	.word	0xfffffffc


//--------------------- .nv.constant4             --------------------------
	.section	.nv.constant4,"a",@progbits
	.align	8
	.align		8
.nv.constant4:
        /*0000*/ 	.dword	__assertfail
	.align		8
        /*0008*/ 	.dword	__unnamed_1
	.align		8
        /*0010*/ 	.dword	__unnamed_2
	.align		8
        /*0018*/ 	.dword	_ZN40_INTERNAL_d25678ca_4_k_cu_2ed99cfd_278864cuda3std3__45__cpo5beginE
	.align		8
        /*0020*/ 	.dword	_ZN40_INTERNAL_d25678ca_4_k_cu_2ed99cfd_278864cuda3std3__45__cpo3endE
	.align		8
        /*0028*/ 	.dword	_ZN40_INTERNAL_d25678ca_4_k_cu_2ed99cfd_278864cuda3std3__45__cpo6cbeginE
	.align		8
        /*0030*/ 	.dword	_ZN40_INTERNAL_d25678ca_4_k_cu_2ed99cfd_278864cuda3std3__45__cpo4cendE
	.align		8
        /*0038*/ 	.dword	_ZN40_INTERNAL_d25678ca_4_k_cu_2ed99cfd_278864cuda3std3__442_GLOBAL__N__d25678ca_4_k_cu_2ed99cfd_278866ignoreE
	.align		8
        /*0040*/ 	.dword	_ZN40_INTERNAL_d25678ca_4_k_cu_2ed99cfd_278864cuda3std3__419piecewise_constructE
	.align		8
        /*0048*/ 	.dword	_ZN40_INTERNAL_d25678ca_4_k_cu_2ed99cfd_278864cuda3std3__48in_placeE
	.align		8
        /*0050*/ 	.dword	_ZN40_INTERNAL_d25678ca_4_k_cu_2ed99cfd_278864cuda3std6ranges3__45__cpo4swapE
	.align		8
        /*0058*/ 	.dword	_ZN40_INTERNAL_d25678ca_4_k_cu_2ed99cfd_278864cuda3std6ranges3__45__cpo9iter_moveE
	.align		8
        /*0060*/ 	.dword	_ZN40_INTERNAL_d25678ca_4_k_cu_2ed99cfd_278864cute7productE
	.align		8
        /*0068*/ 	.dword	_ZN40_INTERNAL_d25678ca_4_k_cu_2ed99cfd_278864cute1_E
	.align		8
        /*0070*/ 	.dword	$str$25
	.align		8
        /*0078*/ 	.dword	$str$26
	.align		8
        /*0080*/ 	.dword	$str$27
	.align		8
        /*0088*/ 	.dword	$str$28


//--------------------- .text._ZN7cutlass13device_kernelINS_4gemm6kernel13GemmUniversalIN4cute5tupleIJiiiiEEENS1_10collective13CollectiveMmaINS1_35MainloopSm100TmaUmmaWarpSpecializedILi6ELi2ELi4ENS5_IJNS4_1CILi1EEESB_SB_EEEEENS5_IJNSA_ILi64EEESE_SE_EEENS_12float_e4m3_tENS5_IJlSB_lEEESG_SH_NS4_8TiledMMAINS4_8MMA_AtomIJNS4_10MMA_TraitsINS4_19SM100_MMA_F8F6F4_SSEJSG_SG_fSE_SE_NS4_17integral_constantINS4_4UMMA5MajorELSO_0EEESP_NSM_INSN_7ScaleInELSQ_0EEESR_EEEEEENS4_6LayoutISC_NS5_IJNSA_ILi0EEESV_SV_EEEEENS5_IJNS4_10UnderscoreESY_SY_EEEEENS4_13SM90_TMA_LOADENS4_14ComposedLayoutINS4_7SwizzleILi2ELi4ELi3EEENS4_18smem_ptr_flag_bitsILi8EEENSU_INS5_IJNSA_ILi8EEESE_EEENS5_IJSE_SB_EEEEEEEvNS4_8identityES11_S1B_vS1C_EENS_8epilogue10collective18CollectiveEpilogueINS1E_23Sm100TmaWarpSpecializedILi1ELi1ELi32ELb0ELb0EEEJSF_NS5_IJNSU_ISE_SB_EES1J_EEESG_SH_SG_SH_NS1E_6fusion15FusionCallbacksIS1I_NS1L_17LinearCombinationISG_fSG_fLNS_15FloatRoundStyleE2EEESF_S1K_JEEENS4_5SM1004TMEM4LOAD26SM100_TMEM_LOAD_16dp32b32xES11_S1B_NS4_39AutoVectorizingCopyWithAssumedAlignmentILi128EEENS4_14SM90_TMA_STOREES1B_S1W_S1W_EEEvvEEEEvNT_6ParamsE --------------------------
	.section	.text._ZN7cutlass13device_kernelINS_4gemm6kernel13GemmUniversalIN4cute5tupleIJiiiiEEENS1_10collective13CollectiveMmaINS1_35MainloopSm100TmaUmmaWarpSpecializedILi6ELi2ELi4ENS5_IJNS4_1CILi1EEESB_SB_EEEEENS5_IJNSA_ILi64EEESE_SE_EEENS_12float_e4m3_tENS5_IJlSB_lEEESG_SH_NS4_8TiledMMAINS4_8MMA_AtomIJNS4_10MMA_TraitsINS4_19SM100_MMA_F8F6F4_SSEJSG_SG_fSE_SE_NS4_17integral_constantINS4_4UMMA5MajorELSO_0EEESP_NSM_INSN_7ScaleInELSQ_0EEESR_EEEEEENS4_6LayoutISC_NS5_IJNSA_ILi0EEESV_SV_EEEEENS5_IJNS4_10UnderscoreESY_SY_EEEEENS4_13SM90_TMA_LOADENS4_14ComposedLayoutINS4_7SwizzleILi2ELi4ELi3EEENS4_18smem_ptr_flag_bitsILi8EEENSU_INS5_IJNSA_ILi8EEESE_EEENS5_IJSE_SB_EEEEEEEvNS4_8identityES11_S1B_vS1C_EENS_8epilogue10collective18CollectiveEpilogueINS1E_23Sm100TmaWarpSpecializedILi1ELi1ELi32ELb0ELb0EEEJSF_NS5_IJNSU_ISE_SB_EES1J_EEESG_SH_SG_SH_NS1E_6fusion15FusionCallbacksIS1I_NS1L_17LinearCombinationISG_fSG_fLNS_15FloatRoundStyleE2EEESF_S1K_JEEENS4_5SM1004TMEM4LOAD26SM100_TMEM_LOAD_16dp32b32xES11_S1B_NS4_39AutoVectorizingCopyWithAssumedAlignmentILi128EEENS4_14SM90_TMA_STOREES1B_S1W_S1W_EEEvvEEEEvNT_6ParamsE,"ax",@progbits
	.align	128
.text._ZN7cutlass13device_kernelINS_4gemm6kernel13GemmUniversalIN4cute5tupleIJiiiiEEENS1_10collective13CollectiveMmaINS1_35MainloopSm100TmaUmmaWarpSpecializedILi6ELi2ELi4ENS5_IJNS4_1CILi1EEESB_SB_EEEEENS5_IJNSA_ILi64EEESE_SE_EEENS_12float_e4m3_tENS5_IJlSB_lEEESG_SH_NS4_8TiledMMAINS4_8MMA_AtomIJNS4_10MMA_TraitsINS4_19SM100_MMA_F8F6F4_SSEJSG_SG_fSE_SE_NS4_17integral_constantINS4_4UMMA5MajorELSO_0EEESP_NSM_INSN_7ScaleInELSQ_0EEESR_EEEEEENS4_6LayoutISC_NS5_IJNSA_ILi0EEESV_SV_EEEEENS5_IJNS4_10UnderscoreESY_SY_EEEEENS4_13SM90_TMA_LOADENS4_14ComposedLayoutINS4_7SwizzleILi2ELi4ELi3EEENS4_18smem_ptr_flag_bitsILi8EEENSU_INS5_IJNSA_ILi8EEESE_EEENS5_IJSE_SB_EEEEEEEvNS4_8identityES11_S1B_vS1C_EENS_8epilogue10collective18CollectiveEpilogueINS1E_23Sm100TmaWarpSpecializedILi1ELi1ELi32ELb0ELb0EEEJSF_NS5_IJNSU_ISE_SB_EES1J_EEESG_SH_SG_SH_NS1E_6fusion15FusionCallbacksIS1I_NS1L_17LinearCombinationISG_fSG_fLNS_15FloatRoundStyleE2EEESF_S1K_JEEENS4_5SM1004TMEM4LOAD26SM100_TMEM_LOAD_16dp32b32xES11_S1B_NS4_39AutoVectorizingCopyWithAssumedAlignmentILi128EEENS4_14SM90_TMA_STOREES1B_S1W_S1W_EEEvvEEEEvNT_6ParamsE:
        .type           _ZN7cutlass13device_kernelINS_4gemm6kernel13GemmUniversalIN4cute5tupleIJiiiiEEENS1_10collective13CollectiveMmaINS1_35MainloopSm100TmaUmmaWarpSpecializedILi6ELi2ELi4ENS5_IJNS4_1CILi1EEESB_SB_EEEEENS5_IJNSA_ILi64EEESE_SE_EEENS_12float_e4m3_tENS5_IJlSB_lEEESG_SH_NS4_8TiledMMAINS4_8MMA_AtomIJNS4_10MMA_TraitsINS4_19SM100_MMA_F8F6F4_SSEJSG_SG_fSE_SE_NS4_17integral_constantINS4_4UMMA5MajorELSO_0EEESP_NSM_INSN_7ScaleInELSQ_0EEESR_EEEEEENS4_6LayoutISC_NS5_IJNSA_ILi0EEESV_SV_EEEEENS5_IJNS4_10UnderscoreESY_SY_EEEEENS4_13SM90_TMA_LOADENS4_14ComposedLayoutINS4_7SwizzleILi2ELi4ELi3EEENS4_18smem_ptr_flag_bitsILi8EEENSU_INS5_IJNSA_ILi8EEESE_EEENS5_IJSE_SB_EEEEEEEvNS4_8identityES11_S1B_vS1C_EENS_8epilogue10collective18CollectiveEpilogueINS1E_23Sm100TmaWarpSpecializedILi1ELi1ELi32ELb0ELb0EEEJSF_NS5_IJNSU_ISE_SB_EES1J_EEESG_SH_SG_SH_NS1E_6fusion15FusionCallbacksIS1I_NS1L_17LinearCombinationISG_fSG_fLNS_15FloatRoundStyleE2EEESF_S1K_JEEENS4_5SM1004TMEM4LOAD26SM100_TMEM_LOAD_16dp32b32xES11_S1B_NS4_39AutoVectorizingCopyWithAssumedAlignmentILi128EEENS4_14SM90_TMA_STOREES1B_S1W_S1W_EEEvvEEEEvNT_6ParamsE,@function
        .size           _ZN7cutlass13device_kernelINS_4gemm6kernel13GemmUniversalIN4cute5tupleIJiiiiEEENS1_10collective13CollectiveMmaINS1_35MainloopSm100TmaUmmaWarpSpecializedILi6ELi2ELi4ENS5_IJNS4_1CILi1EEESB_SB_EEEEENS5_IJNSA_ILi64EEESE_SE_EEENS_12float_e4m3_tENS5_IJlSB_lEEESG_SH_NS4_8TiledMMAINS4_8MMA_AtomIJNS4_10MMA_TraitsINS4_19SM100_MMA_F8F6F4_SSEJSG_SG_fSE_SE_NS4_17integral_constantINS4_4UMMA5MajorELSO_0EEESP_NSM_INSN_7ScaleInELSQ_0EEESR_EEEEEENS4_6LayoutISC_NS5_IJNSA_ILi0EEESV_SV_EEEEENS5_IJNS4_10UnderscoreESY_SY_EEEEENS4_13SM90_TMA_LOADENS4_14ComposedLayoutINS4_7SwizzleILi2ELi4ELi3EEENS4_18smem_ptr_flag_bitsILi8EEENSU_INS5_IJNSA_ILi8EEESE_EEENS5_IJSE_SB_EEEEEEEvNS4_8identityES11_S1B_vS1C_EENS_8epilogue10collective18CollectiveEpilogueINS1E_23Sm100TmaWarpSpecializedILi1ELi1ELi32ELb0ELb0EEEJSF_NS5_IJNSU_ISE_SB_EES1J_EEESG_SH_SG_SH_NS1E_6fusion15FusionCallbacksIS1I_NS1L_17LinearCombinationISG_fSG_fLNS_15FloatRoundStyleE2EEESF_S1K_JEEENS4_5SM1004TMEM4LOAD26SM100_TMEM_LOAD_16dp32b32xES11_S1B_NS4_39AutoVectorizingCopyWithAssumedAlignmentILi128EEENS4_14SM90_TMA_STOREES1B_S1W_S1W_EEEvvEEEEvNT_6ParamsE,(.L_x_134 - _ZN7cutlass13device_kernelINS_4gemm6kernel13GemmUniversalIN4cute5tupleIJiiiiEEENS1_10collective13CollectiveMmaINS1_35MainloopSm100TmaUmmaWarpSpecializedILi6ELi2ELi4ENS5_IJNS4_1CILi1EEESB_SB_EEEEENS5_IJNSA_ILi64EEESE_SE_EEENS_12float_e4m3_tENS5_IJlSB_lEEESG_SH_NS4_8TiledMMAINS4_8MMA_AtomIJNS4_10MMA_TraitsINS4_19SM100_MMA_F8F6F4_SSEJSG_SG_fSE_SE_NS4_17integral_constantINS4_4UMMA5MajorELSO_0EEESP_NSM_INSN_7ScaleInELSQ_0EEESR_EEEEEENS4_6LayoutISC_NS5_IJNSA_ILi0EEESV_SV_EEEEENS5_IJNS4_10UnderscoreESY_SY_EEEEENS4_13SM90_TMA_LOADENS4_14ComposedLayoutINS4_7SwizzleILi2ELi4ELi3EEENS4_18smem_ptr_flag_bitsILi8EEENSU_INS5_IJNSA_ILi8EEESE_EEENS5_IJSE_SB_EEEEEEEvNS4_8identityES11_S1B_vS1C_EENS_8epilogue10collective18CollectiveEpilogueINS1E_23Sm100TmaWarpSpecializedILi1ELi1ELi32ELb0ELb0EEEJSF_NS5_IJNSU_ISE_SB_EES1J_EEESG_SH_SG_SH_NS1E_6fusion15FusionCallbacksIS1I_NS1L_17LinearCombinationISG_fSG_fLNS_15FloatRoundStyleE2EEESF_S1K_JEEENS4_5SM1004TMEM4LOAD26SM100_TMEM_LOAD_16dp32b32xES11_S1B_NS4_39AutoVectorizingCopyWithAssumedAlignmentILi128EEENS4_14SM90_TMA_STOREES1B_S1W_S1W_EEEvvEEEEvNT_6ParamsE)
        .other          _ZN7cutlass13device_kernelINS_4gemm6kernel13GemmUniversalIN4cute5tupleIJiiiiEEENS1_10collective13CollectiveMmaINS1_35MainloopSm100TmaUmmaWarpSpecializedILi6ELi2ELi4ENS5_IJNS4_1CILi1EEESB_SB_EEEEENS5_IJNSA_ILi64EEESE_SE_EEENS_12float_e4m3_tENS5_IJlSB_lEEESG_SH_NS4_8TiledMMAINS4_8MMA_AtomIJNS4_10MMA_TraitsINS4_19SM100_MMA_F8F6F4_SSEJSG_SG_fSE_SE_NS4_17integral_constantINS4_4UMMA5MajorELSO_0EEESP_NSM_INSN_7ScaleInELSQ_0EEESR_EEEEEENS4_6LayoutISC_NS5_IJNSA_ILi0EEESV_SV_EEEEENS5_IJNS4_10UnderscoreESY_SY_EEEEENS4_13SM90_TMA_LOADENS4_14ComposedLayoutINS4_7SwizzleILi2ELi4ELi3EEENS4_18smem_ptr_flag_bitsILi8EEENSU_INS5_IJNSA_ILi8EEESE_EEENS5_IJSE_SB_EEEEEEEvNS4_8identityES11_S1B_vS1C_EENS_8epilogue10collective18CollectiveEpilogueINS1E_23Sm100TmaWarpSpecializedILi1ELi1ELi32ELb0ELb0EEEJSF_NS5_IJNSU_ISE_SB_EES1J_EEESG_SH_SG_SH_NS1E_6fusion15FusionCallbacksIS1I_NS1L_17LinearCombinationISG_fSG_fLNS_15FloatRoundStyleE2EEESF_S1K_JEEENS4_5SM1004TMEM4LOAD26SM100_TMEM_LOAD_16dp32b32xES11_S1B_NS4_39AutoVectorizingCopyWithAssumedAlignmentILi128EEENS4_14SM90_TMA_STOREES1B_S1W_S1W_EEEvvEEEEvNT_6ParamsE,@"STO_CUDA_ENTRY STV_DEFAULT"
_ZN7cutlass13device_kernelINS_4gemm6kernel13GemmUniversalIN4cute5tupleIJiiiiEEENS1_10collective13CollectiveMmaINS1_35MainloopSm100TmaUmmaWarpSpecializedILi6ELi2ELi4ENS5_IJNS4_1CILi1EEESB_SB_EEEEENS5_IJNSA_ILi64EEESE_SE_EEENS_12float_e4m3_tENS5_IJlSB_lEEESG_SH_NS4_8TiledMMAINS4_8MMA_AtomIJNS4_10MMA_TraitsINS4_19SM100_MMA_F8F6F4_SSEJSG_SG_fSE_SE_NS4_17integral_constantINS4_4UMMA5MajorELSO_0EEESP_NSM_INSN_7ScaleInELSQ_0EEESR_EEEEEENS4_6LayoutISC_NS5_IJNSA_ILi0EEESV_SV_EEEEENS5_IJNS4_10UnderscoreESY_SY_EEEEENS4_13SM90_TMA_LOADENS4_14ComposedLayoutINS4_7SwizzleILi2ELi4ELi3EEENS4_18smem_ptr_flag_bitsILi8EEENSU_INS5_IJNSA_ILi8EEESE_EEENS5_IJSE_SB_EEEEEEEvNS4_8identityES11_S1B_vS1C_EENS_8epilogue10collective18CollectiveEpilogueINS1E_23Sm100TmaWarpSpecializedILi1ELi1ELi32ELb0ELb0EEEJSF_NS5_IJNSU_ISE_SB_EES1J_EEESG_SH_SG_SH_NS1E_6fusion15FusionCallbacksIS1I_NS1L_17LinearCombinationISG_fSG_fLNS_15FloatRoundStyleE2EEESF_S1K_JEEENS4_5SM1004TMEM4LOAD26SM100_TMEM_LOAD_16dp32b32xES11_S1B_NS4_39AutoVectorizingCopyWithAssumedAlignmentILi128EEENS4_14SM90_TMA_STOREES1B_S1W_S1W_EEEvvEEEEvNT_6ParamsE:
[----:B------:R-:W1:Y:S01]  /*0000*/  LDC R1, c[0x0][0x37c] ;  /* 0x0000df00ff017b82 */ /* 0x000e620000000800 */
[----:B------:R-:W2:Y:S01]  /*0010*/  S2R R101, SR_TID.X ;  /* 0x0000000000657919 */ /* 0x000ea20000002100 */
[----:B------:R-:W3:Y:S01]  /*0020*/  LDCU.64 UR4, c[0x0][0x890] ;  /* 0x00011200ff0477ac */ /* 0x000ee20008000a00 */
[----:B------:R-:W-:Y:S02]  /*0030*/  PRMT R96, RZ, 0x7610, R96 ;  /* 0x00007610ff607816 */ /* 0x000fe40000000060 */
[----:B------:R-:W-:Y:S01]  /*0040*/  ELECT P5, URZ, PT ;  /* 0x0000000000ff782f */ /* 0x000fe200038a0000 */
[----:B------:R-:W4:Y:S01]  /*0050*/  LDCU.64 UR40, c[0x0][0x358] ;  /* 0x00006b00ff2877ac */ /* 0x000f220008000a00 */
[----:B---3--:R-:W-:-:S04]  /*0060*/  UISETP.NE.U32.AND UP0, UPT, UR4, URZ, UPT ;  /* 0x000000ff0400728c */ /* 0x008fc8000bf05070 */
[----:B------:R-:W-:Y:S01]  /*0070*/  UISETP.NE.AND.EX UP0, UPT, UR5, URZ, UPT, UP0 ;  /* 0x000000ff0500728c */ /* 0x000fe2000bf05300 */
[----:B--2---:R-:W-:-:S05]  /*0080*/  SHF.R.U32.HI R104, RZ, 0x5, R101 ;  /* 0x00000005ff687819 */ /* 0x004fca0000011665 */
[----:B------:R-:W2:Y:S02]  /*0090*/  SHFL.IDX PT, R0, R104, RZ, 0x1f ;  /* 0x00001fff68007589 */ /* 0x000ea400000e0000 */
[----:B--2---:R-:W-:Y:S01]  /*00a0*/  R2UR UR8, R0 ;  /* 0x00000000000872ca */ /* 0x004fe200000e0000 */
[----:B-1--4-:R-:W-:-:S14]  /*00b0*/  BRA.U UP0, `(.L_x_0) ;  /* 0x00000001002c7547 */ /* 0x012fdc000b800000 */
[----:B------:R-:W1:Y:S02]  /*00c0*/  LDCU.64 UR6, c[0x0][0x888] ;  /* 0x00011100ff0677ac */ /* 0x000e640008000a00 */
[----:B-1----:R-:W-:-:S04]  /*00d0*/  UISETP.NE.U32.AND UP0, UPT, UR6, URZ, UPT ;  /* 0x000000ff0600728c */ /* 0x002fc8000bf05070 */
[----:B------:R-:W-:-:S09]  /*00e0*/  UISETP.NE.AND.EX UP0, UPT, UR7, URZ, UPT, UP0 ;  /* 0x000000ff0700728c */ /* 0x000fd2000bf05300 */
[----:B------:R-:W-:Y:S05]  /*00f0*/  BRA.U !UP0, `(.L_x_1) ;  /* 0x0000000108107547 */ /* 0x000fea000b800000 */
[----:B------:R-:W1:Y:S02]  /*0100*/  LDC.64 R2, c[0x0][0x888] ;  /* 0x00022200ff027b82 */ /* 0x000e640000000a00 */
[----:B-1----:R1:W5:Y:S01]  /*0110*/  LDG.E R49, desc[UR40][R2.64] ;  /* 0x0000002802317981 */ /* 0x002362000c1e1900 */
[----:B------:R-:W-:Y:S01]  /*0120*/  HFMA2 R96, -RZ, RZ, 0, 5.9604644775390625e-08 ;  /* 0x00000001ff607431 */ /* 0x000fe200000001ff */
[----:B------:R-:W-:Y:S05]  /*0130*/  BRA `(.L_x_0) ;  /* 0x00000000000c7947 */ /* 0x000fea0003800000 */
.L_x_1:
[----:B------:R-:W1:Y:S01]  /*0140*/  LDCU UR6, c[0x0][0x880] ;  /* 0x00011000ff0677ac */ /* 0x000e620008000800 */
[----:B------:R-:W-:Y:S01]  /*0150*/  HFMA2 R96, -RZ, RZ, 0, 5.9604644775390625e-08 ;  /* 0x00000001ff607431 */ /* 0x000fe200000001ff */
[----:B-1----:R-:W-:-:S07]  /*0160*/  MOV R49, UR6 ;  /* 0x0000000600317c02 */ /* 0x002fce0008000f00 */
.L_x_0:
[----:B------:R-:W2:Y:S02]  /*0170*/  LDCU.64 UR6, c[0x0][0x8b0] ;  /* 0x00011600ff0677ac */ /* 0x000ea40008000a00 */
[----:B--2---:R-:W-:-:S04]  /*0180*/  UISETP.NE.U32.AND UP0, UPT, UR6, URZ, UPT ;  /* 0x000000ff0600728c */ /* 0x004fc8000bf05070 */
[----:B------:R-:W-:-:S09]  /*0190*/  UISETP.NE.AND.EX UP0, UPT, UR7, URZ, UPT, UP0 ;  /* 0x000000ff0700728c */ /* 0x000fd2000bf05300 */
[----:B------:R-:W-:Y:S05]  /*01a0*/  BRA.U UP0, `(.L_x_2) ;  /* 0x0000000100247547 */ /* 0x000fea000b800000 */
[----:B------:R-:W2:Y:S02]  /*01b0*/  LDCU.64 UR6, c[0x0][0x8a8] ;  /* 0x00011500ff0677ac */ /* 0x000ea40008000a00 */
[----:B--2---:R-:W-:-:S04]  /*01c0*/  UISETP.NE.U32.AND UP0, UPT, UR6, URZ, UPT ;  /* 0x000000ff0600728c */ /* 0x004fc8000bf05070 */
[----:B------:R-:W-:-:S09]  /*01d0*/  UISETP.NE.AND.EX UP0, UPT, UR7, URZ, UPT, UP0 ;  /* 0x000000ff0700728c */ /* 0x000fd2000bf05300 */
[----:B------:R-:W-:Y:S05]  /*01e0*/  BRA.U !UP0, `(.L_x_3) ;  /* 0x00000001080c7547 */ /* 0x000fea000b800000 */
[----:B-1----:R-:W1:Y:S02]  /*01f0*/  LDC.64 R2, c[0x0][0x8a8] ;  /* 0x00022a00ff027b82 */ /* 0x002e640000000a00 */
[----:B-1----:R2:W5:Y:S01]  /*0200*/  LDG.E R47, desc[UR40][R2.64] ;  /* 0x00000028022f7981 */ /* 0x002562000c1e1900 */
[----:B------:R-:W-:Y:S05]  /*0210*/  BRA `(.L_x_2) ;  /* 0x0000000000087947 */ /* 0x000fea0003800000 */
.L_x_3:
[----:B------:R-:W2:Y:S02]  /*0220*/  LDCU UR6, c[0x0][0x8a0] ;  /* 0x00011400ff0677ac */ /* 0x000ea40008000800 */
[----:B--2---:R-:W-:Y:S02]  /*0230*/  MOV R47, UR6 ;  /* 0x00000006002f7c02 */ /* 0x004fe40008000f00 */
.L_x_2:
[----:B------:R-:W-:Y:S01]  /*0240*/  IMAD.U32 R0, RZ, RZ, UR8 ;  /* 0x00000008ff007e24 */ /* 0x000fe2000f8e00ff */
[----:B------:R-:W-:Y:S04]  /*0250*/  BSSY.RECONVERGENT B0, `(.L_x_4) ;  /* 0x000000c000007945 */ /* 0x000fe80003800200 */
[C---:B------:R-:W-:Y:S02]  /*0260*/  ISETP.NE.OR P1, PT, R0.reuse, 0x1, !P5 ;  /* 0x000000010000780c */ /* 0x040fe40006f25670 */
[----:B------:R-:W-:-:S11]  /*0270*/  ISETP.NE.OR P0, PT, R0, 0x3, !P5 ;  /* 0x000000030000780c */ /* 0x000fd60006f05670 */
[----:B------:R-:W-:Y:S05]  /*0280*/  @P1 BRA `(.L_x_5) ;  /* 0x0000000000201947 */ /* 0x000fea0003800000 */
[----:B------:R-:W3:Y:S02]  /*0290*/  LDCU.64 UR6, c[0x0][0x348] ;  /* 0x00006900ff0677ac */ /* 0x000ee40008000a00 */
[----:B---3--:R-:W-:Y:S02]  /*02a0*/  UIADD3 UR10, UP1, UPT, UR6, 0x80, URZ ;  /* 0x00000080060a7890 */ /* 0x008fe4000ff3e0ff */
[----:B------:R-:W-:Y:S02]  /*02b0*/  UIADD3 UR6, UP0, UPT, UR6, 0x180, URZ ;  /* 0x0000018006067890 */ /* 0x000fe4000ff1e0ff */
[----:B------:R-:W-:Y:S02]  /*02c0*/  UIADD3.X UR11, UPT, UPT, URZ, UR7, URZ, UP1, !UPT ;  /* 0x00000007ff0b7290 */ /* 0x000fe40008ffe4ff */
[----:B------:R-:W-:-:S07]  /*02d0*/  UIADD3.X UR7, UPT, UPT, URZ, UR7, URZ, UP0, !UPT ;  /* 0x00000007ff077290 */ /* 0x000fce00087fe4ff */
[----:B------:R3:W-:Y:S02]  /*02e0*/  UTMACCTL.PF [UR10] ;  /* 0x000000000a0079b9 */ /* 0x0007e40008040000 */
[----:B------:R3:W-:Y:S02]  /*02f0*/  UTMACCTL.PF [UR6] ;  /* 0x00000000060079b9 */ /* 0x0007e40008040000 */
[----:B---3--:R-:W-:Y:S01]  /*0300*/  NOP ;  /* 0x0000000000007918 */ /* 0x008fe20000000000 */
.L_x_5:
[----:B------:R-:W-:Y:S05]  /*0310*/  BSYNC.RECONVERGENT B0 ;  /* 0x0000000000007941 */ /* 0x000fea0003800200 */
.L_x_4:
[----:B------:R-:W-:Y:S04]  /*0320*/  BSSY.RECONVERGENT B0, `(.L_x_6) ;  /* 0x000000a000007945 */ /* 0x000fe80003800200 */
        /* <DEDUP_REMOVED lines=9> */
.L_x_7:
[----:B------:R-:W-:Y:S05]  /*03c0*/  BSYNC.RECONVERGENT B0 ;  /* 0x0000000000007941 */ /* 0x000fea0003800200 */
.L_x_6:
[----:B------:R-:W3:Y:S01]  /*03d0*/  LDCU.64 UR6, c[0x0][0x888] ;  /* 0x00011100ff0677ac */ /* 0x000ee20008000a00 */
[----:B------:R-:W-:Y:S02]  /*03e0*/  UISETP.EQ.U32.AND UP1, UPT, UR4, URZ, UPT ;  /* 0x000000ff0400728c */ /* 0x000fe4000bf22070 */
[----:B------:R-:W-:Y:S02]  /*03f0*/  UPLOP3.LUT UP2, UPT, UPT, UPT, UPT, 0x80, 0x8 ;  /* 0x000000000008789c */ /* 0x000fe40003f4f070 */
[----:B---3--:R-:W-:-:S04]  /*0400*/  UISETP.NE.U32.AND UP0, UPT, UR6, URZ, UPT ;  /* 0x000000ff0600728c */ /* 0x008fc8000bf05070 */
[----:B------:R-:W-:-:S04]  /*0410*/  UISETP.NE.AND.EX UP0, UPT, UR7, URZ, UPT, UP0 ;  /* 0x000000ff0700728c */ /* 0x000fc8000bf05300 */
[----:B------:R-:W-:-:S04]  /*0420*/  UISETP.EQ.OR.EX UP3, UPT, UR5, URZ, !UP0, UP1 ;  /* 0x000000ff0500728c */ /* 0x000fc8000c762710 */
[----:B------:R-:W-:-:S05]  /*0430*/  UP2UR UR44, UPR, URZ, 0x8 ;  /* 0x00000008ff2c7883 */ /* 0x000fca0008000000 */
[----:B------:R-:W-:Y:S07]  /*0440*/  BRA.U !UP3, `(.L_x_8) ;  /* 0x000000010b207547 */ /* 0x000fee000b800000 */
[----:B------:R-:W-:Y:S01]  /*0450*/  UISETP.NE.U32.AND UP2, UPT, UR4, URZ, UPT ;  /* 0x000000ff0400728c */ /* 0x000fe2000bf45070 */
[----:B-----5:R-:W-:Y:S01]  /*0460*/  FSETP.NEU.AND P0, PT, R49, RZ, PT ;  /* 0x000000ff3100720b */ /* 0x020fe20003f0d000 */
[----:B------:R-:W-:Y:S02]  /*0470*/  USEL UR4, URZ, 0xffffffff, UP0 ;  /* 0xffffffffff047887 */ /* 0x000fe40008000000 */
[----:B------:R-:W-:-:S10]  /*0480*/  UISETP.NE.AND.EX UP2, UPT, UR5, URZ, UPT, UP2 ;  /* 0x000000ff0500728c */ /* 0x000fd4000bf45320 */
[----:B------:R-:W-:Y:S01]  /*0490*/  VOTEU.ANY UP1, P0 ;  /* 0x0000000000ff7886 */ /* 0x000fe20000020100 */
[----:B------:R-:W-:-:S04]  /*04a0*/  @!UP2 USEL UR4, URZ, 0xffffffff, UP1 ;  /* 0xffffffffff04a887 */ /* 0x000fc80008800000 */
[----:B------:R-:W-:-:S04]  /*04b0*/  ULOP3.LUT UR4, UR4, 0x1, URZ, 0xc0, !UPT ;  /* 0x0000000104047892 */ /* 0x000fc8000f8ec0ff */
[----:B------:R-:W-:-:S11]  /*04c0*/  UISETP.NE.U32.AND UP2, UPT, UR4, 0x1, UPT ;  /* 0x000000010400788c */ /* 0x000fd6000bf45070 */
.L_x_8:
[----:B-12---:R-:W1:Y:S01]  /*04d0*/  SHFL.IDX PT, R2, R104, RZ, 0x1f ;  /* 0x00001fff68027589 */ /* 0x006e6200000e0000 */
[----:B------:R-:W-:-:S04]  /*04e0*/  UISETP.NE.AND UP1, UPT, UR8, 0x2, UPT ;  /* 0x000000020800788c */ /* 0x000fc8000bf25270 */
[----:B------:R-:W-:Y:S01]  /*04f0*/  USEL UR13, URZ, 0x1, UP1 ;  /* 0x00000001ff0d7887 */ /* 0x000fe20008800000 */
[----:B-1----:R-:W-:-:S13]  /*0500*/  ISETP.NE.AND P0, PT, R2, RZ, PT ;  /* 0x000000ff0200720c */ /* 0x002fda0003f05270 */
[----:B------:R-:W-:Y:S05]  /*0510*/  @P0 BRA `(.L_x_9) ;  /* 0x0000000000580947 */ /* 0x000fea0003800000 */
[----:B------:R-:W1:Y:S01]  /*0520*/  S2UR UR5, SR_CgaCtaId ;  /* 0x00000000000579c3 */ /* 0x000e620000008800 */
[----:B------:R-:W-:Y:S01]  /*0530*/  UMOV UR6, 0x400 ;  /* 0x0000040000067882 */ /* 0x000fe20000000000 */
[----:B------:R-:W-:Y:S01]  /*0540*/  UMOV UR4, 0x1 ;  /* 0x0000000100047882 */ /* 0x000fe20000000000 */
[----:B------:R-:W-:Y:S01]  /*0550*/  ELECT P0, URZ, PT ;  /* 0x0000000000ff782f */ /* 0x000fe20003800000 */
[----:B-1----:R-:W-:Y:S02]  /*0560*/  ULEA UR5, UR5, UR6, 0x18 ;  /* 0x0000000605057291 */ /* 0x002fe4000f8ec0ff */
[----:B------:R-:W-:-:S04]  /*0570*/  UIADD3 UR6, UPT, UPT, -UR4, 0x100000, URZ ;  /* 0x0010000004067890 */ /* 0x000fc8000fffe1ff */
[----:B------:R-:W-:Y:S02]  /*0580*/  USHF.L.U32 UR7, UR6, 0xb, URZ ;  /* 0x0000000b06077899 */ /* 0x000fe400080006ff */
[----:B------:R-:W-:Y:S01]  /*0590*/  USHF.L.U32 UR6, UR6, 0x1, URZ ;  /* 0x0000000106067899 */ /* 0x000fe200080006ff */
[----:B------:R-:W1:Y:S11]  /*05a0*/  FENCE.VIEW.ASYNC.S ;  /* 0x00000000000073c6 */ /* 0x000e760000000000 */
[----:B-1----:R1:W2:Y:S01]  /*05b0*/  SYNCS.EXCH.64 URZ, [UR5], UR6 ;  /* 0x0000000605ff75b2 */ /* 0x0022a20008000100 */
[----:B------:R1:W3:Y:S01]  /*05c0*/  SYNCS.EXCH.64 URZ, [UR5+0x30], UR6 ;  /* 0x0000300605ff75b2 */ /* 0x0002e20008000100 */
[----:B------:R1:W4:Y:S01]  /*05d0*/  SYNCS.EXCH.64 URZ, [UR5+0x8], UR6 ;  /* 0x0000080605ff75b2 */ /* 0x0003220008000100 */
[----:B------:R1:W1:Y:S01]  /*05e0*/  SYNCS.EXCH.64 URZ, [UR5+0x38], UR6 ;  /* 0x0000380605ff75b2 */ /* 0x0002620008000100 */
        /* <DEDUP_REMOVED lines=8> */
[----:B------:R-:W-:Y:S01]  /*0670*/  NOP ;  /* 0x0000000000007918 */ /* 0x000fe20000000000 */
.L_x_9:
[----:B------:R-:W2:Y:S01]  /*0680*/  SHFL.IDX PT, R2, R104, RZ, 0x1f ;  /* 0x00001fff68027589 */ /* 0x000ea200000e0000 */
[----:B------:R-:W-:Y:S01]  /*0690*/  NOP ;  /* 0x0000000000007918 */ /* 0x000fe20000000000 */
[----:B--2---:R-:W-:-:S13]  /*06a0*/  ISETP.NE.AND P0, PT, R2, 0x1, PT ;  /* 0x000000010200780c */ /* 0x004fda0003f05270 */
[----:B------:R-:W-:Y:S05]  /*06b0*/  @P0 BRA `(.L_x_10) ;  /* 0x0000000000400947 */ /* 0x000fea0003800000 */
[----:B-1----:R-:W1:Y:S01]  /*06c0*/  S2UR UR6, SR_CgaCtaId ;  /* 0x00000000000679c3 */ /* 0x002e620000008800 */
[----:B------:R-:W-:Y:S01]  /*06d0*/  UMOV UR7, 0x400 ;  /* 0x0000040000077882 */ /* 0x000fe20000000000 */
[----:B------:R-:W-:Y:S01]  /*06e0*/  UMOV UR5, 0x20 ;  /* 0x0000002000057882 */ /* 0x000fe20000000000 */
[----:B------:R-:W-:Y:S01]  /*06f0*/  UMOV UR4, 0x80 ;  /* 0x0000008000047882 */ /* 0x000fe20000000000 */
[----:B------:R-:W-:-:S04]  /*0700*/  UIADD3 UR10, UPT, UPT, -UR5, 0x100000, URZ ;  /* 0x00100000050a7890 */ /* 0x000fc8000fffe1ff */
[----:B------:R-:W-:Y:S02]  /*0710*/  USHF.L.U32 UR11, UR10, 0xb, URZ ;  /* 0x0000000b0a0b7899 */ /* 0x000fe400080006ff */
[----:B------:R-:W-:Y:S02]  /*0720*/  USHF.L.U32 UR10, UR10, 0x1, URZ ;  /* 0x000000010a0a7899 */ /* 0x000fe400080006ff */
[----:B------:R-:W-:-:S04]  /*0730*/  UIADD3 UR4, UPT, UPT, -UR4, 0x100000, URZ ;  /* 0x0010000004047890 */ /* 0x000fc8000fffe1ff */
[----:B------:R-:W-:Y:S02]  /*0740*/  USHF.L.U32 UR5, UR4, 0xb, URZ ;  /* 0x0000000b04057899 */ /* 0x000fe400080006ff */
[----:B------:R-:W-:Y:S01]  /*0750*/  USHF.L.U32 UR4, UR4, 0x1, URZ ;  /* 0x0000000104047899 */ /* 0x000fe200080006ff */
[----:B------:R-:W-:Y:S01]  /*0760*/  ELECT P0, URZ, PT ;  /* 0x0000000000ff782f */ /* 0x000fe20003800000 */
[----:B-1----:R-:W-:Y:S01]  /*0770*/  ULEA UR6, UR6, UR7, 0x18 ;  /* 0x0000000706067291 */ /* 0x002fe2000f8ec0ff */
[----:B------:R-:W1:Y:S11]  /*0780*/  FENCE.VIEW.ASYNC.S ;  /* 0x00000000000073c6 */ /* 0x000e760000000000 */
[----:B-1----:R2:W1:Y:S01]  /*0790*/  SYNCS.EXCH.64 URZ, [UR6+0x60], UR10 ;  /* 0x0000600a06ff75b2 */ /* 0x0024620008000100 */
[----:B------:R2:W1:Y:S02]  /*07a0*/  SYNCS.EXCH.64 URZ, [UR6+0x68], UR4 ;  /* 0x0000680406ff75b2 */ /* 0x0004640008000100 */
[----:B--2---:R-:W-:Y:S01]  /*07b0*/  NOP ;  /* 0x0000000000007918 */ /* 0x004fe20000000000 */
.L_x_10:
[----:B------:R-:W2:Y:S01]  /*07c0*/  SHFL.IDX PT, R2, R104, RZ, 0x1f ;  /* 0x00001fff68027589 */ /* 0x000ea200000e0000 */
[----:B------:R-:W-:Y:S01]  /*07d0*/  NOP ;  /* 0x0000000000007918 */ /* 0x000fe20000000000 */
[----:B--2---:R-:W-:-:S13]  /*07e0*/  ISETP.NE.AND P0, PT, R2, 0x3, PT ;  /* 0x000000030200780c */ /* 0x004fda0003f05270 */
[----:B------:R-:W-:Y:S05]  /*07f0*/  @P0 BRA `(.L_x_11) ;  /* 0x0000000000300947 */ /* 0x000fea0003800000 */
[----:B-1----:R-:W1:Y:S01]  /*0800*/  S2UR UR5, SR_CgaCtaId ;  /* 0x00000000000579c3 */ /* 0x002e620000008800 */
        /* <DEDUP_REMOVED lines=8> */
[----:B-1----:R2:W1:Y:S01]  /*0890*/  SYNCS.EXCH.64 URZ, [UR5+0x70], UR6 ;  /* 0x0000700605ff75b2 */ /* 0x0024620008000100 */
[----:B------:R2:W1:Y:S02]  /*08a0*/  SYNCS.EXCH.64 URZ, [UR5+0x78], UR6 ;  /* 0x0000780605ff75b2 */ /* 0x0004640008000100 */
[----:B--2---:R-:W-:Y:S01]  /*08b0*/  NOP ;  /* 0x0000000000007918 */ /* 0x004fe20000000000 */
.L_x_11:
[----:B------:R-:W2:Y:S01]  /*08c0*/  SHFL.IDX PT, R2, R104, RZ, 0x1f ;  /* 0x00001fff68027589 */ /* 0x000ea200000e0000 */
[----:B------:R-:W-:Y:S01]  /*08d0*/  NOP ;  /* 0x0000000000007918 */ /* 0x000fe20000000000 */
[----:B--2---:R-:W-:-:S13]  /*08e0*/  ISETP.NE.AND P0, PT, R2, 0x4, PT ;  /* 0x000000040200780c */ /* 0x004fda0003f05270 */
[----:B------:R-:W-:Y:S05]  /*08f0*/  @P0 BRA `(.L_x_12) ;  /* 0x00000000004c0947 */ /* 0x000fea0003800000 */
[----:B-1----:R-:W1:Y:S01]  /*0900*/  S2UR UR5, SR_CgaCtaId ;  /* 0x00000000000579c3 */ /* 0x002e620000008800 */
[----:B------:R-:W-:Y:S01]  /*0910*/  UMOV UR7, 0x100 ;  /* 0x0000010000077882 */ /* 0x000fe20000000000 */
[----:B------:R-:W-:Y:S01]  /*0920*/  UMOV UR6, 0x400 ;  /* 0x0000040000067882 */ /* 0x000fe20000000000 */
[----:B------:R-:W-:Y:S01]  /*0930*/  USEL UR7, UR7, 0xe0, UP2 ;  /* 0x000000e007077887 */ /* 0x000fe20009000000 */
[----:B------:R-:W-:Y:S01]  /*0940*/  UMOV UR4, 0x1 ;  /* 0x0000000100047882 */ /* 0x000fe20000000000 */
[----:B------:R-:W-:Y:S01]  /*0950*/  ELECT P0, URZ, PT ;  /* 0x0000000000ff782f */ /* 0x000fe20003800000 */
[----:B------:R-:W-:-:S04]  /*0960*/  UIADD3 UR10, UPT, UPT, -UR4, 0x100000, URZ ;  /* 0x00100000040a7890 */ /* 0x000fc8000fffe1ff */
[----:B------:R-:W-:Y:S02]  /*0970*/  USHF.L.U32 UR11, UR10, 0xb, URZ ;  /* 0x0000000b0a0b7899 */ /* 0x000fe400080006ff */
[----:B------:R-:W-:Y:S02]  /*0980*/  USHF.L.U32 UR10, UR10, 0x1, URZ ;  /* 0x000000010a0a7899 */ /* 0x000fe400080006ff */
[----:B-1----:R-:W-:Y:S02]  /*0990*/  ULEA UR5, UR5, UR6, 0x18 ;  /* 0x0000000605057291 */ /* 0x002fe4000f8ec0ff */
[----:B------:R-:W-:-:S04]  /*09a0*/  UIADD3 UR6, UPT, UPT, -UR7, 0x100000, URZ ;  /* 0x0010000007067890 */ /* 0x000fc8000fffe1ff */
[----:B------:R-:W-:Y:S02]  /*09b0*/  USHF.L.U32 UR7, UR6, 0xb, URZ ;  /* 0x0000000b06077899 */ /* 0x000fe400080006ff */
[----:B------:R-:W-:Y:S01]  /*09c0*/  USHF.L.U32 UR6, UR6, 0x1, URZ ;  /* 0x0000000106067899 */ /* 0x000fe200080006ff */
[----:B------:R-:W1:Y:S03]  /*09d0*/  FENCE.VIEW.ASYNC.S ;  /* 0x00000000000073c6 */ /* 0x000e660000000000 */
[----:B-1----:R2:W1:Y:S08]  /*09e0*/  SYNCS.EXCH.64 URZ, [UR5+0x80], UR10 ;  /* 0x0000800a05ff75b2 */ /* 0x0024700008000100 */
[----:B------:R2:W1:Y:S01]  /*09f0*/  SYNCS.EXCH.64 URZ, [UR5+0x90], UR6 ;  /* 0x0000900605ff75b2 */ /* 0x0004620008000100 */
[----:B------:R2:W1:Y:S01]  /*0a00*/  SYNCS.EXCH.64 URZ, [UR5+0x88], UR10 ;  /* 0x0000880a05ff75b2 */ /* 0x0004620008000100 */
[----:B------:R2:W1:Y:S02]  /*0a10*/  SYNCS.EXCH.64 URZ, [UR5+0x98], UR6 ;  /* 0x0000980605ff75b2 */ /* 0x0004640008000100 */
[----:B--2---:R-:W-:Y:S01]  /*0a20*/  NOP ;  /* 0x0000000000007918 */ /* 0x004fe20000000000 */
.L_x_12:
        /* <DEDUP_REMOVED lines=18> */
[----:B------:R2:W1:Y:S01]  /*0b50*/  SYNCS.EXCH.64 URZ, [UR6+0xc0], UR4 ;  /* 0x0000c00406ff75b2 */ /* 0x0004620008000100 */
[----:B------:R2:W1:Y:S01]  /*0b60*/  SYNCS.EXCH.64 URZ, [UR6+0xa8], UR10 ;  /* 0x0000a80a06ff75b2 */ /* 0x0004620008000100 */
[----:B------:R2:W1:Y:S01]  /*0b70*/  SYNCS.EXCH.64 URZ, [UR6+0xc8], UR4 ;  /* 0x0000c80406ff75b2 */ /* 0x0004620008000100 */
[----:B------:R2:W1:Y:S01]  /*0b80*/  SYNCS.EXCH.64 URZ, [UR6+0xb0], UR10 ;  /* 0x0000b00a06ff75b2 */ /* 0x0004620008000100 */
[----:B------:R2:W1:Y:S01]  /*0b90*/  SYNCS.EXCH.64 URZ, [UR6+0xd0], UR4 ;  /* 0x0000d00406ff75b2 */ /* 0x0004620008000100 */
[----:B------:R2:W1:Y:S01]  /*0ba0*/  SYNCS.EXCH.64 URZ, [UR6+0xb8], UR10 ;  /* 0x0000b80a06ff75b2 */ /* 0x0004620008000100 */
[----:B------:R2:W1:Y:S02]  /*0bb0*/  SYNCS.EXCH.64 URZ, [UR6+0xd8], UR4 ;  /* 0x0000d80406ff75b2 */ /* 0x0004640008000100 */
[----:B--2---:R-:W-:Y:S01]  /*0bc0*/  NOP ;  /* 0x0000000000007918 */ /* 0x004fe20000000000 */
.L_x_13:
        /* <DEDUP_REMOVED lines=14> */
[----:B------:R2:W1:Y:S01]  /*0cb0*/  SYNCS.EXCH.64 URZ, [UR5+0xf0], UR6 ;  /* 0x0000f00605ff75b2 */ /* 0x0004620008000100 */
[----:B------:R2:W1:Y:S01]  /*0cc0*/  SYNCS.EXCH.64 URZ, [UR5+0xe8], UR6 ;  /* 0x0000e80605ff75b2 */ /* 0x0004620008000100 */
[----:B------:R2:W1:Y:S02]  /*0cd0*/  SYNCS.EXCH.64 URZ, [UR5+0xf8], UR6 ;  /* 0x0000f80605ff75b2 */ /* 0x0004640008000100 */
[----:B--2---:R-:W-:Y:S01]  /*0ce0*/  NOP ;  /* 0x0000000000007918 */ /* 0x004fe20000000000 */
.L_x_14:
[----:B-1----:R-:W1:Y:S01]  /*0cf0*/  S2UR UR5, SR_CTAID.X ;  /* 0x00000000000579c3 */ /* 0x002e620000002500 */
[----:B------:R-:W-:-:S05]  /*0d00*/  CS2R.32 R97, SR_CgaSize ;  /* 0x0000000000617805 */ /* 0x000fca0000008a00 */
[----:B------:R-:W-:-:S05]  /*0d10*/  IMAD R97, R97, -0xa0, RZ ;  /* 0xffffff6061617824 */ /* 0x000fca00078e02ff */
[----:B------:R-:W-:-:S14]  /*0d20*/  R2UR UR7, R97 ;  /* 0x00000000610772ca */ /* 0x000fdc00000e0000 */
[----:B------:R-:W2:Y:S01]  /*0d30*/  LDCU UR7, c[0x0][UR7+0x2b0] ;  /* 0x00005600070777ac */ /* 0x000ea20008000800 */
[----:B------:R-:W-:Y:S01]  /*0d40*/  NOP ;  /* 0x0000000000007918 */ /* 0x000fe20000000000 */
[----:B------:R-:W-:-:S05]  /*0d50*/  CS2R.32 R97, SR_CgaSize ;  /* 0x0000000000617805 */ /* 0x000fca0000008a00 */
[----:B------:R-:W-:-:S05]  /*0d60*/  IMAD R97, R97, -0xa0, RZ ;  /* 0xffffff6061617824 */ /* 0x000fca00078e02ff */
[----:B------:R-:W-:-:S14]  /*0d70*/  R2UR UR6, R97 ;  /* 0x00000000610672ca */ /* 0x000fdc00000e0000 */
[----:B------:R-:W3:Y:S01]  /*0d80*/  LDCU UR6, c[0x0][UR6+0x2b4] ;  /* 0x00005680060677ac */ /* 0x000ee20008000800 */
[----:B------:R-:W4:Y:S08]  /*0d90*/  S2UR UR4, SR_CTAID.Y ;  /* 0x00000000000479c3 */ /* 0x000f300000002600 */
[----:B------:R-:W3:Y:S01]  /*0da0*/  LDC R9, c[0x0][0xb24] ;  /* 0x0002c900ff097b82 */ /* 0x000ee20000000800 */
[----:B-1----:R-:W-:-:S02]  /*0db0*/  I2FP.F32.U32 R5, UR5 ;  /* 0x0000000500057c45 */ /* 0x002fc40008201000 */
[----:B------:R-:W-:-:S05]  /*0dc0*/  CS2R.32 R3, SR_CgaSize ;  /* 0x0000000000037805 */ /* 0x000fca0000008a00 */
[----:B------:R-:W-:-:S06]  /*0dd0*/  IMAD R3, R3, -0xa0, RZ ;  /* 0xffffff6003037824 */ /* 0x000fcc00078e02ff */
[----:B------:R-:W1:Y:S01]  /*0de0*/  LDC R3, c[0x0][R3+0x2a0] ;  /* 0x0000a80003037b82 */ /* 0x000e620000000800 */
[----:B------:R-:W-:Y:S01]  /*0df0*/  MOV R97, UR5 ;  /* 0x0000000500617c02 */ /* 0x000fe20008000f00 */
[----:B--2---:R-:W-:Y:S01]  /*0e00*/  FMUL R5, R5, UR7 ;  /* 0x0000000705057c20 */ /* 0x004fe20008400000 */
[----:B----4-:R-:W-:Y:S02]  /*0e10*/  I2FP.F32.U32 R4, UR4 ;  /* 0x0000000400047c45 */ /* 0x010fe40008201000 */
[----:B------:R-:W-:-:S05]  /*0e20*/  CS2R.32 R2, SR_CgaSize ;  /* 0x0000000000027805 */ /* 0x000fca0000008a00 */
[----:B------:R-:W-:-:S06]  /*0e30*/  IMAD R2, R2, -0xa0, RZ ;  /* 0xffffff6002027824 */ /* 0x000fcc00078e02ff */
[----:B------:R-:W2:Y:S01]  /*0e40*/  LDC R2, c[0x0][R2+0x2a4] ;  /* 0x0000a90002027b82 */ /* 0x000ea20000000800 */
[----:B------:R-:W4:Y:S01]  /*0e50*/  F2I.U32.TRUNC.NTZ R90, R5 ;  /* 0x00000005005a7305 */ /* 0x000f22000020f000 */
[----:B------:R-:W-:Y:S01]  /*0e60*/  MOV R91, UR4 ;  /* 0x00000004005b7c02 */ /* 0x000fe20008000f00 */
[----:B---3--:R-:W-:-:S05]  /*0e70*/  FMUL R4, R4, UR6 ;  /* 0x0000000604047c20 */ /* 0x008fca0008400000 */
[----:B------:R-:W-:Y:S01]  /*0e80*/  BAR.SYNC.DEFER_BLOCKING 0x0 ;  /* 0x0000000000007b1d */ /* 0x000fe20000010000 */
[----:B------:R-:W-:-:S05]  /*0e90*/  ISETP.GE.AND P0, PT, R9, 0x1, PT ;  /* 0x000000010900780c */ /* 0x000fca0003f06270 */
[----:B------:R-:W3:Y:S02]  /*0ea0*/  F2I.U32.TRUNC.NTZ R79, R4 ;  /* 0x00000004004f7305 */ /* 0x000ee4000020f000 */
[----:B------:R-:W2:Y:S01]  /*0eb0*/  S2UR UR36, SR_CTAID.Z ;  /* 0x00000000002479c3 */ /* 0x000ea20000002700 */
[----:B----4-:R-:W-:-:S05]  /*0ec0*/  IADD3 R90, PT, PT, -R90, RZ, RZ ;  /* 0x000000ff5a5a7210 */ /* 0x010fca0007ffe1ff */
[----:B-1----:R-:W-:Y:S01]  /*0ed0*/  IMAD R90, R3, R90, UR5 ;  /* 0x00000005035a7e24 */ /* 0x002fe2000f8e025a */
[----:B---3--:R-:W-:-:S05]  /*0ee0*/  IADD3 R79, PT, PT, -R79, RZ, RZ ;  /* 0x000000ff4f4f7210 */ /* 0x008fca0007ffe1ff */
[----:B--2---:R-:W-:Y:S01]  /*0ef0*/  IMAD R79, R2, R79, UR4 ;  /* 0x00000004024f7e24 */ /* 0x004fe2000f8e024f */
[----:B------:R-:W-:Y:S06]  /*0f00*/  @!P0 BRA `(.L_x_15) ;  /* 0x0000000000b88947 */ /* 0x000fec0003800000 */
[----:B------:R-:W1:Y:S01]  /*0f10*/  LDC.64 R4, c[0x0][0xb18] ;  /* 0x0002c600ff047b82 */ /* 0x000e620000000a00 */
[----:B------:R-:W-:-:S07]  /*0f20*/  ISETP.NE.AND P0, PT, R9, 0x1, PT ;  /* 0x000000010900780c */ /* 0x000fce0003f05270 */
[----:B------:R-:W2:Y:S08]  /*0f30*/  LDC R10, c[0x0][0xb0c] ;  /* 0x0002c300ff0a7b82 */ /* 0x000eb00000000800 */
[----:B------:R-:W3:Y:S08]  /*0f40*/  LDC R11, c[0x0][0x370] ;  /* 0x0000dc00ff0b7b82 */ /* 0x000ef00000000800 */
[----:B------:R-:W4:Y:S01]  /*0f50*/  LDC R12, c[0x0][0x374] ;  /* 0x0000dd00ff0c7b82 */ /* 0x000f220000000800 */
[----:B-1----:R-:W-:-:S07]  /*0f60*/  ISETP.NE.AND P1, PT, R4, 0x1, PT ;  /* 0x000000010400780c */ /* 0x002fce0003f25270 */
[----:B------:R-:W3:Y:S01]  /*0f70*/  LDC.64 R6, c[0x0][0xb10] ;  /* 0x0002c400ff067b82 */ /* 0x000ee20000000a00 */
[----:B--2---:R-:W-:-:S07]  /*0f80*/  ISETP.NE.AND P2, PT, R10, 0x1, PT ;  /* 0x000000010a00780c */ /* 0x004fce0003f45270 */
[----:B------:R-:W1:Y:S08]  /*0f90*/  LDC R8, c[0x0][0xb20] ;  /* 0x0002c800ff087b82 */ /* 0x000e700000000800 */
[----:B------:R-:W2:Y:S01]  /*0fa0*/  LDC.64 R2, c[0x0][0xb28] ;  /* 0x0002ca00ff027b82 */ /* 0x000ea20000000a00 */
[----:B----4-:R-:W-:-:S04]  /*0fb0*/  IMAD.HI.U32 R13, R12, R5, RZ ;  /* 0x000000050c0d7227 */ /* 0x010fc800078e00ff */
[----:B------:R-:W-:-:S04]  /*0fc0*/  IMAD.HI.U32 R5, R91, R5, RZ ;  /* 0x000000055b057227 */ /* 0x000fc800078e00ff */
[----:B---3--:R-:W-:-:S04]  /*0fd0*/  IMAD.HI.U32 R14, R11, R6, RZ ;  /* 0x000000060b0e7227 */ /* 0x008fc800078e00ff */
[----:B------:R-:W-:Y:S01]  /*0fe0*/  IMAD.HI.U32 R16, R97, R6, RZ ;  /* 0x0000000661107227 */ /* 0x000fe200078e00ff */
[-C--:B------:R-:W-:Y:S02]  /*0ff0*/  @P2 SHF.R.U32.HI R11, RZ, R7.reuse, R14 ;  /* 0x00000007ff0b2219 */ /* 0x080fe4000001160e */
[-C--:B-1----:R-:W-:Y:S02]  /*1000*/  @P1 SHF.R.U32.HI R12, RZ, R8.reuse, R13 ;  /* 0x00000008ff0c1219 */ /* 0x082fe4000001160d */
[----:B------:R-:W-:Y:S02]  /*1010*/  SHF.R.U32.HI R8, RZ, R8, R5 ;  /* 0x00000008ff087219 */ /* 0x000fe40000011605 */
[----:B------:R-:W-:Y:S02]  /*1020*/  SHF.R.U32.HI R16, RZ, R7, R16 ;  /* 0x00000007ff107219 */ /* 0x000fe40000011610 */
[----:B------:R-:W-:Y:S01]  /*1030*/  SEL R5, R91, R8, !P1 ;  /* 0x000000085b057207 */ /* 0x000fe20004800000 */
[----:B--2---:R-:W-:Y:S01]  /*1040*/  IMAD.HI.U32 R14, R12, R2, RZ ;  /* 0x000000020c0e7227 */ /* 0x004fe200078e00ff */
[----:B------:R-:W-:-:S03]  /*1050*/  SEL R7, R97, R16, !P2 ;  /* 0x0000001061077207 */ /* 0x000fc60005000000 */
[----:B------:R-:W-:Y:S01]  /*1060*/  IMAD.HI.U32 R6, R11, R2, RZ ;  /* 0x000000020b067227 */ /* 0x000fe200078e00ff */
[----:B------:R-:W-:-:S04]  /*1070*/  @P0 SHF.R.U32.HI R12, RZ, R3, R14 ;  /* 0x00000003ff0c0219 */ /* 0x000fc8000001160e */
[----:B------:R-:W-:Y:S01]  /*1080*/  @P0 SHF.R.U32.HI R11, RZ, R3, R6 ;  /* 0x00000003ff0b0219 */ /* 0x000fe20000011606 */
[----:B------:R-:W-:-:S04]  /*1090*/  IMAD R12, R12, R9, RZ ;  /* 0x000000090c0c7224 */ /* 0x000fc800078e02ff */
[----:B------:R-:W-:Y:S01]  /*10a0*/  IMAD R6, R11, R9, RZ ;  /* 0x000000090b067224 */ /* 0x000fe200078e02ff */
[----:B------:R-:W-:-:S04]  /*10b0*/  ISETP.GE.AND P1, PT, R5, R12, PT ;  /* 0x0000000c0500720c */ /* 0x000fc80003f26270 */
[----:B------:R-:W-:Y:S01]  /*10c0*/  ISETP.GE.OR P1, PT, R7, R6, P1 ;  /* 0x000000060700720c */ /* 0x000fe20000f26670 */
[----:B------:R-:W-:-:S05]  /*10d0*/  IMAD.HI.U32 R6, R5, R2, RZ ;  /* 0x0000000205067227 */ /* 0x000fca00078e00ff */
[----:B------:R-:W-:-:S04]  /*10e0*/  SHF.R.U32.HI R6, RZ, R3, R6 ;  /* 0x00000003ff067219 */ /* 0x000fc80000011606 */
[----:B------:R-:W-:-:S03]  /*10f0*/  SEL R6, R5, R6, !P0 ;  /* 0x0000000605067207 */ /* 0x000fc60004000000 */
[----:B------:R-:W-:Y:S01]  /*1100*/  @!P1 IMAD.HI.U32 R8, R7, R2, RZ ;  /* 0x0000000207089227 */ /* 0x000fe200078e00ff */
[----:B------:R-:W-:-:S04]  /*1110*/  IADD3 R2, PT, PT, -R6, RZ, RZ ;  /* 0x000000ff06027210 */ /* 0x000fc80007ffe1ff */
[----:B------:R-:W-:Y:S01]  /*1120*/  @!P1 SHF.R.U32.HI R8, RZ, R3, R8 ;  /* 0x00000003ff089219 */ /* 0x000fe20000011608 */
[----:B------:R-:W-:-:S03]  /*1130*/  IMAD R2, R9, R2, R5 ;  /* 0x0000000209027224 */ /* 0x000fc600078e0205 */
[----:B------:R-:W-:Y:S02]  /*1140*/  @!P1 SEL R3, R7, R8, !P0 ;  /* 0x0000000807039207 */ /* 0x000fe40004000000 */
[----:B------:R-:W-:-:S03]  /*1150*/  IADD3 R8, PT, PT, -R5, RZ, RZ ;  /* 0x000000ff05087210 */ /* 0x000fc60007ffe1ff */
[--C-:B------:R-:W-:Y:S02]  /*1160*/  @!P1 IMAD.IADD R6, R6, 0x1, -R3.reuse ;  /* 0x0000000106069824 */ /* 0x100fe400078e0a03 */
[----:B------:R-:W-:Y:S01]  /*1170*/  @!P1 IMAD R3, R2, R11, R3 ;  /* 0x0000000b02039224 */ /* 0x000fe200078e0203 */
[----:B------:R-:W-:Y:S01]  /*1180*/  IADD3 R2, PT, PT, -R7, RZ, RZ ;  /* 0x000000ff07027210 */ /* 0x000fe20007ffe1ff */
[----:B------:R-:W-:Y:S02]  /*1190*/  @!P1 IMAD R5, R6, R9, R7 ;  /* 0x0000000906059224 */ /* 0x000fe400078e0207 */
[----:B------:R-:W-:Y:S02]  /*11a0*/  IMAD R8, R4, R8, R91 ;  /* 0x0000000804087224 */ /* 0x000fe400078e025b */
[----:B------:R-:W-:Y:S02]  /*11b0*/  @!P1 IMAD.MOV.U32 R7, RZ, RZ, R3 ;  /* 0x000000ffff079224 */ /* 0x000fe400078e0003 */
[----:B------:R-:W-:-:S02]  /*11c0*/  IMAD R2, R10, R2, R97 ;  /* 0x000000020a027224 */ /* 0x000fc400078e0261 */
[----:B------:R-:W-:Y:S02]  /*11d0*/  IMAD R91, R5, R4, R8 ;  /* 0x00000004055b7224 */ /* 0x000fe400078e0208 */
[----:B------:R-:W-:Y:S02]  /*11e0*/  IMAD R97, R7, R10, R2 ;  /* 0x0000000a07617224 */ /* 0x000fe400078e0202 */
.L_x_15:
[----:B------:R-:W1:Y:S01]  /*11f0*/  LDCU UR4, c[0x0][0xb30] ;  /* 0x00016600ff0477ac */ /* 0x000e620008000800 */
[----:B------:R-:W2:Y:S08]  /*1200*/  S2UR UR37, SR_CgaCtaId ;  /* 0x00000000002579c3 */ /* 0x000eb00000008800 */
[----:B------:R-:W3:Y:S01]  /*1210*/  LDC R40, c[0x0][0xb24] ;  /* 0x0002c900ff287b82 */ /* 0x000ee20000000800 */
[----:B-1----:R-:W-:-:S09]  /*1220*/  UISETP.NE.AND UP1, UPT, UR4, 0x1, UPT ;  /* 0x000000010400788c */ /* 0x002fd2000bf25270 */
[----:B--2---:R-:W-:Y:S05]  /*1230*/  BRA.U UP1, `(.L_x_16) ;  /* 0x0000000101407547 */ /* 0x004fea000b800000 */
[----:B------:R-:W1:Y:S08]  /*1240*/  LDC.64 R4, c[0x0][0xb10] ;  /* 0x0002c400ff047b82 */ /* 0x000e700000000a00 */
[----:B------:R-:W2:Y:S08]  /*1250*/  LDC.64 R2, c[0x0][0xb18] ;  /* 0x0002c600ff027b82 */ /* 0x000eb00000000a00 */
[----:B------:R-:W4:Y:S08]  /*1260*/  LDC R6, c[0x0][0xb20] ;  /* 0x0002c800ff067b82 */ /* 0x000f300000000800 */
[----:B------:R-:W3:Y:S01]  /*1270*/  LDC R8, c[0x0][0xb0c] ;  /* 0x0002c300ff087b82 */ /* 0x000ee20000000800 */
[----:B-1----:R-:W-:-:S05]  /*1280*/  IMAD.HI.U32 R4, R97, R4, RZ ;  /* 0x0000000461047227 */ /* 0x002fca00078e00ff */
[----:B------:R-:W-:Y:S01]  /*1290*/  SHF.R.U32.HI R4, RZ, R5, R4 ;  /* 0x00000005ff047219 */ /* 0x000fe20000011604 */
[----:B--2---:R-:W-:Y:S01]  /*12a0*/  IMAD.HI.U32 R3, R91, R3, RZ ;  /* 0x000000035b037227 */ /* 0x004fe200078e00ff */
[----:B------:R-:W-:-:S04]  /*12b0*/  ISETP.NE.AND P0, PT, R2, 0x1, PT ;  /* 0x000000010200780c */ /* 0x000fc80003f05270 */
[----:B----4-:R-:W-:-:S04]  /*12c0*/  SHF.R.U32.HI R6, RZ, R6, R3 ;  /* 0x00000006ff067219 */ /* 0x010fc80000011603 */
[----:B------:R-:W-:Y:S02]  /*12d0*/  SEL R3, R91, R6, !P0 ;  /* 0x000000065b037207 */ /* 0x000fe40004000000 */
[----:B---3--:R-:W-:-:S04]  /*12e0*/  ISETP.NE.AND P1, PT, R8, 0x1, PT ;  /* 0x000000010800780c */ /* 0x008fc80003f25270 */
[----:B------:R-:W-:-:S05]  /*12f0*/  SEL R4, R97, R4, !P1 ;  /* 0x0000000461047207 */ /* 0x000fca0004800000 */
[----:B------:R-:W-:Y:S02]  /*1300*/  IMAD.IADD R5, R3, 0x1, -R4 ;  /* 0x0000000103057824 */ /* 0x000fe400078e0a04 */
[----:B------:R-:W-:Y:S02]  /*1310*/  IMAD.IADD R3, R4, 0x1, -R3 ;  /* 0x0000000104037824 */ /* 0x000fe400078e0a03 */
[----:B------:R-:W-:Y:S02]  /*1320*/  IMAD R97, R5, R8, R97 ;  /* 0x0000000805617224 */ /* 0x000fe400078e0261 */
[----:B------:R-:W-:-:S07]  /*1330*/  IMAD R91, R3, R2, R91 ;  /* 0x00000002035b7224 */ /* 0x000fce00078e025b */
.L_x_16:
[----:B------:R-:W-:Y:S01]  /*1340*/  BAR.SYNC.DEFER_BLOCKING 0x0 ;  /* 0x0000000000007b1d */ /* 0x000fe20000010000 */
[----:B------:R-:W-:Y:S01]  /*1350*/  UISETP.NE.AND UP1, UPT, UR8, 0x2, UPT ;  /* 0x000000020800788c */ /* 0x000fe2000bf25270 */
[----:B------:R-:W-:Y:S02]  /*1360*/  ISETP.NE.OR P5, PT, R0, 0x2, !P5 ;  /* 0x000000020000780c */ /* 0x000fe40006fa5670 */
[----:B------:R-:W-:-:S06]  /*1370*/  LOP3.LUT R2, R101, 0x1f, RZ, 0xc0, !PT ;  /* 0x0000001f65027812 */ /* 0x000fcc00078ec0ff */
[----:B------:R-:W-:Y:S05]  /*1380*/  BRA.U UP1, `(.L_x_17) ;  /* 0x00000011019c7547 */ /* 0x000fea000b800000 */
[----:B------:R-:W1:Y:S01]  /*1390*/  LDCU UR13, c[0x0][0x38c] ;  /* 0x00007180ff0d77ac */ /* 0x000e620008000800 */
[----:B------:R-:W2:Y:S01]  /*13a0*/  LDC R9, c[0x0][0x370] ;  /* 0x0000dc00ff097b82 */ /* 0x000ea20000000800 */
[----:B------:R-:W-:Y:S01]  /*13b0*/  PLOP3.LUT P1, PT, PT, PT, UP2, 0x80, 0x8 ;  /* 0x000000000008781c */ /* 0x000fe20003f2f028 */
[----:B------:R-:W-:Y:S01]  /*13c0*/  IMAD.MOV.U32 R15, RZ, RZ, 0x1 ;  /* 0x00000001ff0f7424 */ /* 0x000fe200078e00ff */
[----:B------:R-:W-:Y:S01]  /*13d0*/  ISETP.EQ.OR P4, PT, R2, RZ, P5 ;  /* 0x000000ff0200720c */ /* 0x000fe20002f82670 */
[----:B------:R-:W-:Y:S01]  /*13e0*/  IMAD.MOV.U32 R14, RZ, RZ, RZ ;  /* 0x000000ffff0e7224 */ /* 0x000fe200078e00ff */
[----:B------:R-:W-:Y:S02]  /*13f0*/  PLOP3.LUT P1, PT, P1, PT, PT, 0x8, 0x80 ;  /* 0x000000000080781c */ /* 0x000fe40000f2e170 */
[----:B------:R-:W-:Y:S01]  /*1400*/  CS2R R12, SRZ ;  /* 0x00000000000c7805 */ /* 0x000fe2000001ff00 */
[----:B------:R-:W-:Y:S01]  /*1410*/  IMAD.MOV.U32 R10, RZ, RZ, 0x1 ;  /* 0x00000001ff0a7424 */ /* 0x000fe200078e00ff */
[----:B------:R-:W4:Y:S01]  /*1420*/  LDC R0, c[0x0][0x374] ;  /* 0x0000dd00ff007b82 */ /* 0x000f220000000800 */
[----:B------:R-:W2:Y:S01]  /*1430*/  LDCU.64 UR22, c[0x0][0x348] ;  /* 0x00006900ff1677ac */ /* 0x000ea20008000a00 */
[----:B------:R-:W-:Y:S01]  /*1440*/  UMOV UR6, URZ ;  /* 0x000000ff00067c82 */ /* 0x000fe20008000000 */
[----:B-1----:R-:W-:-:S04]  /*1450*/  UIADD3 UR5, UPT, UPT, UR13, 0x3f, URZ ;  /* 0x0000003f0d057890 */ /* 0x002fc8000fffe0ff */
[----:B------:R-:W-:-:S04]  /*1460*/  USHF.R.S32.HI UR4, URZ, 0x1f, UR5 ;  /* 0x0000001fff047899 */ /* 0x000fc80008011405 */
[----:B------:R-:W-:-:S04]  /*1470*/  ULEA.HI UR4, UR4, UR5, URZ, 0x6 ;  /* 0x0000000504047291 */ /* 0x000fc8000f8f30ff */
[----:B------:R-:W-:Y:S02]  /*1480*/  USHF.R.S32.HI UR15, URZ, 0x6, UR4 ;  /* 0x00000006ff0f7899 */ /* 0x000fe40008011404 */
[----:B------:R-:W-:Y:S02]  /*1490*/  UIADD3 UR4, UPT, UPT, UR13, -0x1, URZ ;  /* 0xffffffff0d047890 */ /* 0x000fe4000fffe0ff */
[----:B------:R-:W-:Y:S02]  /*14a0*/  UISETP.LT.U32.AND UP0, UPT, UR15, 0x6, UPT ;  /* 0x000000060f00788c */ /* 0x000fe4000bf01070 */
[----:B------:R-:W-:Y:S02]  /*14b0*/  UISETP.GE.U32.AND UP1, UPT, UR4, -0x7f, UPT ;  /* 0xffffff810400788c */ /* 0x000fe4000bf26070 */
[----:B------:R-:W-:Y:S02]  /*14c0*/  USEL UR14, UR15, 0x6, UP0 ;  /* 0x000000060f0e7887 */ /* 0x000fe40008000000 */
[----:B------:R-:W-:-:S02]  /*14d0*/  UIADD3 UR13, UPT, UPT, UR13, 0x7e, URZ ;  /* 0x0000007e0d0d7890 */ /* 0x000fc4000fffe0ff */
[----:B------:R-:W-:Y:S02]  /*14e0*/  UIADD3 UR5, UPT, UPT, UR14, -0x1, URZ ;  /* 0xffffffff0e057890 */ /* 0x000fe4000fffe0ff */
[----:B------:R-:W-:-:S03]  /*14f0*/  UIADD3 UR7, UPT, UPT, UR15, -UR14, URZ ;  /* 0x8000000e0f077290 */ /* 0x000fc6000fffe0ff */
[----:B------:R-:W-:-:S04]  /*1500*/  @UP1 UIADD3 UR5, UPT, UPT, UR14, URZ, URZ ;  /* 0x000000ff0e051290 */ /* 0x000fc8000fffe0ff */
[----:B--2---:R-:W-:-:S12]  /*1510*/  UIADD3 UR5, UPT, UPT, UR5, 0x1, URZ ;  /* 0x0000000105057890 */ /* 0x004fd8000fffe0ff */
.L_x_35:
[----:B------:R-:W-:Y:S01]  /*1520*/  UISETP.NE.AND UP0, UPT, UR37, URZ, UPT ;  /* 0x000000ff2500728c */ /* 0x000fe2000bf05270 */
[----:B------:R-:W1:Y:S08]  /*1530*/  S2UR UR37, SR_CgaCtaId ;  /* 0x00000000002579c3 */ /* 0x000e700000008800 */
[----:B------:R-:W-:Y:S05]  /*1540*/  BRA.U UP0, `(.L_x_18) ;  /* 0x0000000100347547 */ /* 0x000fea000b800000 */
[----:B------:R-:W2:Y:S01]  /*1550*/  S2R R2, SR_CgaCtaId ;  /* 0x0000000000027919 */ /* 0x000ea20000008800 */
[----:B------:R-:W-:-:S04]  /*1560*/  MOV R3, 0x400 ;  /* 0x0000040000037802 */ /* 0x000fc80000000f00 */
[----:B--2---:R-:W-:Y:S02]  /*1570*/  LEA R3, R2, R3, 0x18 ;  /* 0x0000000302037211 */ /* 0x004fe400078ec0ff */
[----:B------:R-:W-:-:S03]  /*1580*/  SHF.L.U32 R2, R10, 0x1f, RZ ;  /* 0x0000001f0a027819 */ /* 0x000fc600000006ff */
[----:B------:R-:W-:-:S04]  /*1590*/  IMAD R3, R12, 0x8, R3 ;  /* 0x000000080c037824 */ /* 0x000fc800078e0203 */
[----:B------:R-:W2:Y:S02]  /*15a0*/  SYNCS.PHASECHK.TRANS64.TRYWAIT P0, [R3+URZ+0xf0], R2 ;  /* 0x0000f002030075a7 */ /* 0x000ea400080011ff */
[----:B--2---:R-:W-:Y:S05]  /*15b0*/  @!P0 BRA `(.L_x_19) ;  /* 0x0000004c00088947 */ /* 0x004fea0003800000 */
.L_x_97:
[----:B------:R-:W-:Y:S01]  /*15c0*/  VIADD R12, R12, 0x1 ;  /* 0x000000010c0c7836 */ /* 0x000fe20000000000 */
[----:B------:R2:W-:Y:S04]  /*15d0*/  SYNCS.ARRIVE.TRANS64.A1T0 RZ, [R3+URZ+0xe0], RZ ;  /* 0x0000e0ff03ff79a7 */ /* 0x0005e800081000ff */
[----:B------:R-:W-:-:S04]  /*15e0*/  ISETP.NE.AND P0, PT, R12, 0x2, PT ;  /* 0x000000020c00780c */ /* 0x000fc80003f05270 */
[----:B------:R-:W-:Y:S02]  /*15f0*/  SEL R12, R12, RZ, P0 ;  /* 0x000000ff0c0c7207 */ /* 0x000fe40000000000 */
[----:B--2---:R-:W-:-:S04]  /*1600*/  SEL R3, RZ, 0x1, P0 ;  /* 0x00000001ff037807 */ /* 0x004fc80000000000 */
[----:B------:R-:W-:-:S07]  /*1610*/  LOP3.LUT R10, R10, R3, RZ, 0x3c, !PT ;  /* 0x000000030a0a7212 */ /* 0x000fce00078e3cff */
.L_x_18:
[----:B------:R-:W-:Y:S01]  /*1620*/  UMOV UR4, 0x400 ;  /* 0x0000040000047882 */ /* 0x000fe20000000000 */
[----:B------:R-:W-:Y:S01]  /*1630*/  SHF.L.U32 R2, R15, 0x1f, RZ ;  /* 0x0000001f0f027819 */ /* 0x000fe200000006ff */
[----:B-1----:R-:W-:Y:S01]  /*1640*/  ULEA UR4, UR37, UR4, 0x18 ;  /* 0x0000000425047291 */ /* 0x002fe2000f8ec0ff */
[----:B------:R-:W-:Y:S01]  /*1650*/  R2UR UR35, R97 ;  /* 0x00000000612372ca */ /* 0x000fe200000e0000 */
[----:B------:R-:W-:Y:S01]  /*1660*/  UISETP.GE.U32.AND UP0, UPT, UR13, 0x7f, UPT ;  /* 0x0000007f0d00788c */ /* 0x000fe2000bf06070 */
[----:B------:R-:W-:Y:S01]  /*1670*/  R2UR UR11, R91 ;  /* 0x000000005b0b72ca */ /* 0x000fe200000e0000 */
[----:B------:R-:W-:Y:S01]  /*1680*/  ULEA UR8, UR6, UR4, 0x3 ;  /* 0x0000000406087291 */ /* 0x000fe2000f8e18ff */
[----:B------:R-:W-:-:S08]  /*1690*/  UMOV UR24, URZ ;  /* 0x000000ff00187c82 */ /* 0x000fd00008000000 */
[----:B------:R1:W2:Y:S01]  /*16a0*/  SYNCS.PHASECHK.TRANS64.TRYWAIT P0, [UR8+0x30], R2 ;  /* 0x00003002ff0075a7 */ /* 0x0002a20008001108 */
[----:B------:R-:W-:Y:S02]  /*16b0*/  USHF.L.U32 UR35, UR35, 0x6, URZ ;  /* 0x0000000623237899 */ /* 0x000fe400080006ff */
[----:B------:R-:W-:Y:S01]  /*16c0*/  USHF.L.U32 UR11, UR11, 0x6, URZ ;  /* 0x000000060b0b7899 */ /* 0x000fe200080006ff */
[----:B------:R-:W-:Y:S11]  /*16d0*/  BRA.U !UP0, `(.L_x_20) ;  /* 0x0000000108a47547 */ /* 0x000ff6000b800000 */
[----:B------:R-:W-:Y:S01]  /*16e0*/  UMOV UR16, URZ ;  /* 0x000000ff00107c82 */ /* 0x000fe20008000000 */
[----:B------:R-:W-:-:S05]  /*16f0*/  UMOV UR17, UR6 ;  /* 0x0000000600117c82 */ /* 0x000fca0008000000 */
.L_x_25:
[----:B-1----:R-:W-:Y:S01]  /*1700*/  ULEA UR33, UR17, UR4, 0x3 ;  /* 0x0000000411217291 */ /* 0x002fe2000f8e18ff */
[----:B--2---:R-:W-:Y:S01]  /*1710*/  @!P5 MOV R3, 0x2000 ;  /* 0x000020000003d802 */ /* 0x004fe20000000f00 */
[----:B--2---:R-:W-:Y:S10]  /*1720*/  @P0 BRA `(.L_x_21) ;  /* 0x00000000000c0947 */ /* 0x004ff40003800000 */
[----:B------:R-:W-:-:S04]  /*1730*/  SHF.L.U32 R5, R15, 0x1f, RZ ;  /* 0x0000001f0f057819 */ /* 0x000fc800000006ff */
[----:B------:R-:W2:Y:S02]  /*1740*/  SYNCS.PHASECHK.TRANS64.TRYWAIT P0, [UR33+0x30], R5 ;  /* 0x00003005ff0075a7 */ /* 0x000ea40008001121 */
[----:B--2---:R-:W-:Y:S05]  /*1750*/  @!P0 BRA `(.L_x_22) ;  /* 0x0000004800b48947 */ /* 0x004fea0003800000 */
.L_x_21:
[----:B------:R2:W-:Y:S01]  /*1760*/  @!P5 SYNCS.ARRIVE.TRANS64 RZ, [UR33], R3 ;  /* 0x00000003ffffd9a7 */ /* 0x0005e20008000021 */
[----:B------:R-:W-:Y:S04]  /*1770*/  BSSY.RECONVERGENT B0, `(.L_x_23) ;  /* 0x0000003000007945 */ /* 0x000fe80003800200 */
[----:B------:R-:W-:Y:S05]  /*1780*/  @P4 BRA `(.L_x_24) ;  /* 0x0000000000044947 */ /* 0x000fea0003800000 */
[----:B------:R-:W-:Y:S05]  /*1790*/  BPT.TRAP 0x1 ;  /* 0x000000040000795c */ /* 0x000fea0000300000 */
.L_x_24:
[----:B------:R-:W-:Y:S05]  /*17a0*/  BSYNC.RECONVERGENT B0 ;  /* 0x0000000000007941 */ /* 0x000fea0003800200 */
.L_x_23:
[----:B------:R-:W-:Y:S02]  /*17b0*/  UIADD3 UR6, UPT, UPT, UR17, 0x1, URZ ;  /* 0x0000000111067890 */ /* 0x000fe4000fffe0ff */
[----:B------:R-:W-:Y:S02]  /*17c0*/  UIADD3 UR26, UP1, UPT, UR22, 0x80, URZ ;  /* 0x00000080161a7890 */ /* 0x000fe4000ff3e0ff */
[----:B------:R-:W-:Y:S02]  /*17d0*/  UISETP.NE.AND UP0, UPT, UR6, 0x6, UPT ;  /* 0x000000060600788c */ /* 0x000fe4000bf05270 */
[----:B------:R-:W-:Y:S02]  /*17e0*/  USHF.L.U32 UR34, UR16, 0x6, URZ ;  /* 0x0000000610227899 */ /* 0x000fe400080006ff */
[----:B------:R-:W-:Y:S02]  /*17f0*/  USEL UR9, URZ, 0x1, UP0 ;  /* 0x00000001ff097887 */ /* 0x000fe40008000000 */
[----:B------:R-:W-:-:S02]  /*1800*/  USEL UR6, UR6, URZ, UP0 ;  /* 0x000000ff06067287 */ /* 0x000fc40008000000 */
[----:B------:R-:W-:Y:S02]  /*1810*/  UIADD3 UR20, UP0, UPT, UR22, 0x180, URZ ;  /* 0x0000018016147890 */ /* 0x000fe4000ff1e0ff */
[----:B------:R-:W-:Y:S01]  /*1820*/  ULEA UR8, UR6, UR4, 0x3 ;  /* 0x0000000406087291 */ /* 0x000fe2000f8e18ff */
[----:B------:R-:W-:Y:S01]  /*1830*/  LOP3.LUT R15, R15, UR9, RZ, 0x3c, !PT ;  /* 0x000000090f0f7c12 */ /* 0x000fe2000f8e3cff */
[----:B------:R-:W-:Y:S02]  /*1840*/  UIADD3.X UR27, UPT, UPT, URZ, UR23, URZ, UP1, !UPT ;  /* 0x00000017ff1b7290 */ /* 0x000fe40008ffe4ff */
[----:B------:R-:W-:Y:S01]  /*1850*/  UIADD3.X UR21, UPT, UPT, URZ, UR23, URZ, UP0, !UPT ;  /* 0x00000017ff157290 */ /* 0x000fe200087fe4ff */
[----:B-1----:R-:W-:Y:S01]  /*1860*/  SHF.L.U32 R2, R15, 0x1f, RZ ;  /* 0x0000001f0f027819 */ /* 0x002fe200000006ff */
[----:B------:R-:W-:Y:S01]  /*1870*/  UMOV UR18, 0x0 ;  /* 0x0000000000127882 */ /* 0x000fe20000000000 */
[----:B------:R-:W-:Y:S01]  /*1880*/  UMOV UR19, 0x10000000 ;  /* 0x1000000000137882 */ /* 0x000fe20000000000 */
[----:B------:R-:W-:Y:S01]  /*1890*/  UMOV UR12, UR36 ;  /* 0x00000024000c7c82 */ /* 0x000fe20008000000 */
[----:B------:R1:W1:Y:S01]  /*18a0*/  SYNCS.PHASECHK.TRANS64.TRYWAIT P0, [UR8+0x30], R2 ;  /* 0x00003002ff0075a7 */ /* 0x0002620008001108 */
[----:B------:R-:W-:Y:S01]  /*18b0*/  ULEA UR8, UR17, UR4, 0xc ;  /* 0x0000000411087291 */ /* 0x000fe2000f8e60ff */
[----:B------:R-:W-:Y:S01]  /*18c0*/  UMOV UR9, UR33 ;  /* 0x0000002100097c82 */ /* 0x000fe20008000000 */
[----:B------:R-:W-:-:S02]  /*18d0*/  UMOV UR10, UR34 ;  /* 0x00000022000a7c82 */ /* 0x000fc40008000000 */
[----:B------:R-:W-:Y:S02]  /*18e0*/  UIADD3 UR32, UPT, UPT, UR8, 0x2400, URZ ;  /* 0x0000240008207890 */ /* 0x000fe4000fffe0ff */
[----:B------:R-:W-:Y:S02]  /*18f0*/  UIADD3 UR8, UPT, UPT, UR8, 0x8400, URZ ;  /* 0x0000840008087890 */ /* 0x000fe4000fffe0ff */
[----:B------:R-:W-:Y:S01]  /*1900*/  UIADD3 UR16, UPT, UPT, UR16, 0x1, URZ ;  /* 0x0000000110107890 */ /* 0x000fe2000fffe0ff */
[----:B------:R-:W-:Y:S01]  /*1910*/  UMOV UR24, UR5 ;  /* 0x0000000500187c82 */ /* 0x000fe20008000000 */
[----:B------:R-:W-:Y:S02]  /*1920*/  UMOV UR17, UR6 ;  /* 0x0000000600117c82 */ /* 0x000fe40008000000 */
[----:B------:R-:W-:Y:S01]  /*1930*/  UISETP.NE.AND UP0, UPT, UR16, UR5, UPT ;  /* 0x000000051000728c */ /* 0x000fe2000bf05270 */
[----:B------:R1:W-:Y:S02]  /*1940*/  UTMALDG.3D [UR32], [UR26], desc[UR18] ;  /* 0x000012201a0075b4 */ /* 0x0003e40008011000 */
[----:B------:R1:W-:Y:S06]  /*1950*/  UTMALDG.3D [UR8], [UR20], desc[UR18] ;  /* 0x00001208140075b4 */ /* 0x0003ec0008011000 */
[----:B------:R-:W-:Y:S05]  /*1960*/  BRA.U UP0, `(.L_x_25) ;  /* 0xfffffffd00647547 */ /* 0x000fea000b83ffff */
.L_x_20:
[----:B-1----:R-:W-:Y:S01]  /*1970*/  ULEA UR8, UR6, UR4, 0x3 ;  /* 0x0000000406087291 */ /* 0x002fe2000f8e18ff */
[----:B------:R-:W-:Y:S01]  /*1980*/  SHF.L.U32 R2, R15, 0x1f, RZ ;  /* 0x0000001f0f027819 */ /* 0x000fe200000006ff */
[----:B------:R-:W-:Y:S01]  /*1990*/  @!P1 SYNCS.ARRIVE.TRANS64.A1T0 RZ, [UR4+0x78], RZ ;  /* 0x000078ffffff99a7 */ /* 0x000fe20008100004 */
[----:B------:R-:W-:-:S06]  /*19a0*/  UISETP.GT.AND UP0, UPT, UR15, UR14, UPT ;  /* 0x0000000e0f00728c */ /* 0x000fcc000bf04270 */
[----:B--2---:R1:W2:Y:S03]  /*19b0*/  SYNCS.PHASECHK.TRANS64.TRYWAIT P0, [UR8+0x30], R2 ;  /* 0x00003002ff0075a7 */ /* 0x0042a60008001108 */
[----:B------:R-:W-:Y:S05]  /*19c0*/  BRA.U !UP0, `(.L_x_26) ;  /* 0x0000000108a87547 */ /* 0x000fea000b800000 */
[----:B------:R-:W-:Y:S01]  /*19d0*/  UIADD3 UR21, UPT, UPT, UR7, UR24, URZ ;  /* 0x0000001807157290 */ /* 0x000fe2000fffe0ff */
[----:B------:R-:W-:-:S11]  /*19e0*/  UMOV UR25, UR6 ;  /* 0x0000000600197c82 */ /* 0x000fd60008000000 */
.L_x_31:
[----:B-1----:R-:W-:Y:S01]  /*19f0*/  ULEA UR17, UR25, UR4, 0x3 ;  /* 0x0000000419117291 */ /* 0x002fe2000f8e18ff */
[----:B--2---:R-:W-:Y:S01]  /*1a00*/  @!P5 MOV R3, 0x2000 ;  /* 0x000020000003d802 */ /* 0x004fe20000000f00 */
[----:B--2---:R-:W-:Y:S10]  /*1a10*/  @P0 BRA `(.L_x_27) ;  /* 0x00000000000c0947 */ /* 0x004ff40003800000 */
[----:B------:R-:W-:-:S04]  /*1a20*/  SHF.L.U32 R5, R15, 0x1f, RZ ;  /* 0x0000001f0f057819 */ /* 0x000fc800000006ff */
[----:B------:R-:W2:Y:S02]  /*1a30*/  SYNCS.PHASECHK.TRANS64.TRYWAIT P0, [UR17+0x30], R5 ;  /* 0x00003005ff0075a7 */ /* 0x000ea40008001111 */
[----:B--2---:R-:W-:Y:S05]  /*1a40*/  @!P0 BRA `(.L_x_28) ;  /* 0x0000004800108947 */ /* 0x004fea0003800000 */
.L_x_27:
[----:B------:R2:W-:Y:S01]  /*1a50*/  @!P5 SYNCS.ARRIVE.TRANS64 RZ, [UR17], R3 ;  /* 0x00000003ffffd9a7 */ /* 0x0005e20008000011 */
[----:B------:R-:W-:Y:S04]  /*1a60*/  BSSY.RECONVERGENT B0, `(.L_x_29) ;  /* 0x0000003000007945 */ /* 0x000fe80003800200 */
[----:B------:R-:W-:Y:S05]  /*1a70*/  @P4 BRA `(.L_x_30) ;  /* 0x0000000000044947 */ /* 0x000fea0003800000 */
[----:B------:R-:W-:Y:S05]  /*1a80*/  BPT.TRAP 0x1 ;  /* 0x000000040000795c */ /* 0x000fea0000300000 */
.L_x_30:
[----:B------:R-:W-:Y:S05]  /*1a90*/  BSYNC.RECONVERGENT B0 ;  /* 0x0000000000007941 */ /* 0x000fea0003800200 */
.L_x_29:
        /* <DEDUP_REMOVED lines=20> */
[----:B------:R-:W-:Y:S01]  /*1be0*/  UIADD3 UR8, UPT, UPT, UR8, 0x8400, URZ ;  /* 0x0000840008087890 */ /* 0x000fe2000fffe0ff */
[----:B------:R-:W-:Y:S01]  /*1bf0*/  UMOV UR9, UR17 ;  /* 0x0000001100097c82 */ /* 0x000fe20008000000 */
[----:B------:R-:W-:Y:S01]  /*1c00*/  UMOV UR10, UR18 ;  /* 0x00000012000a7c82 */ /* 0x000fe20008000000 */
[----:B------:R-:W-:Y:S01]  /*1c10*/  UIADD3 UR24, UPT, UPT, UR24, 0x1, URZ ;  /* 0x0000000118187890 */ /* 0x000fe2000fffe0ff */
[----:B------:R-:W-:-:S03]  /*1c20*/  UMOV UR25, UR6 ;  /* 0x0000000600197c82 */ /* 0x000fc60008000000 */
[----:B------:R1:W-:Y:S01]  /*1c30*/  UTMALDG.3D [UR16], [UR30], desc[UR26] ;  /* 0x00001a101e0075b4 */ /* 0x0003e20008011000 */
[----:B------:R-:W-:Y:S01]  /*1c40*/  UISETP.NE.AND UP0, UPT, UR24, UR21, UPT ;  /* 0x000000151800728c */ /* 0x000fe2000bf05270 */
[----:B------:R1:W-:Y:S08]  /*1c50*/  UTMALDG.3D [UR8], [UR28], desc[UR26] ;  /* 0x00001a081c0075b4 */ /* 0x0003f00008011000 */
[----:B------:R-:W-:Y:S05]  /*1c60*/  BRA.U UP0, `(.L_x_31) ;  /* 0xfffffffd00607547 */ /* 0x000fea000b83ffff */
.L_x_26:
[C---:B-1----:R-:W-:Y:S01]  /*1c70*/  LEA R2, R14.reuse, UR4, 0x3 ;  /* 0x000000040e027c11 */ /* 0x042fe2000f8e18ff */
[----:B------:R-:W-:Y:S01]  /*1c80*/  NOP ;  /* 0x0000000000007918 */ /* 0x000fe20000000000 */
[----:B--2---:R-:W-:Y:S02]  /*1c90*/  SHF.L.U32 R3, R13, 0x1f, RZ ;  /* 0x0000001f0d037819 */ /* 0x004fe400000006ff */
[----:B------:R-:W-:Y:S02]  /*1ca0*/  LEA R4, R14, UR4, 0x4 ;  /* 0x000000040e047c11 */ /* 0x000fe4000f8e20ff */
[----:B------:R-:W1:Y:S02]  /*1cb0*/  SYNCS.PHASECHK.TRANS64.TRYWAIT P0, [R2+URZ+0x80], R3 ;  /* 0x00008003020075a7 */ /* 0x000e6400080011ff */
[----:B-1----:R-:W-:Y:S05]  /*1cc0*/  @!P0 BRA `(.L_x_32) ;  /* 0x0000004400888947 */ /* 0x002fea0003800000 */
.L_x_100:
[----:B------:R-:W2:Y:S01]  /*1cd0*/  LDS.128 R4, [R4+0x110] ;  /* 0x0001100004047984 */ /* 0x000ea20000000c00 */
[----:B---3--:R-:W-:Y:S01]  /*1ce0*/  ISETP.GE.AND P0, PT, R40, 0x1, PT ;  /* 0x000000012800780c */ /* 0x008fe20003f06270 */
[----:B-1----:R-:W-:Y:S01]  /*1cf0*/  VIADD R2, R2, 0x90 ;  /* 0x0000009002027836 */ /* 0x002fe20000000000 */
[----:B------:R-:W-:Y:S01]  /*1d00*/  @!PT LDS RZ, [RZ] ;  /* 0x00000000fffff984 */ /* 0x000fe20000000800 */
[----:B------:R-:W-:Y:S01]  /*1d10*/  @!PT LDS RZ, [RZ] ;  /* 0x00000000fffff984 */ /* 0x000fe20000000800 */
[----:B------:R-:W-:Y:S01]  /*1d20*/  @!PT LDS RZ, [RZ] ;  /* 0x00000000fffff984 */ /* 0x000fe20000000800 */
[----:B------:R-:W-:Y:S01]  /*1d30*/  @!PT LDS RZ, [RZ] ;  /* 0x00000000fffff984 */ /* 0x000fe20000000800 */
[----:B------:R1:W-:Y:S06]  /*1d40*/  MEMBAR.ALL.CTA ;  /* 0x0000000000007992 */ /* 0x0003ec0000008000 */
[----:B-1----:R-:W1:Y:S01]  /*1d50*/  FENCE.VIEW.ASYNC.S ;  /* 0x00000000000073c6 */ /* 0x002e620000000000 */
[----:B------:R-:W-:-:S04]  /*1d60*/  PRMT R2, RZ, 0x654, R2 ;  /* 0x00000654ff027816 */ /* 0x000fc80000000002 */
[----:B-1----:R1:W-:Y:S01]  /*1d70*/  SYNCS.ARRIVE.TRANS64.RED.A1T0 RZ, [R2+URZ], RZ ;  /* 0x000000ff02ff79a7 */ /* 0x0023e200081004ff */
[----:B--2---:R-:W-:-:S13]  /*1d80*/  LOP3.LUT P2, RZ, R6, 0x1, RZ, 0xc0, !PT ;  /* 0x0000000106ff7812 */ /* 0x004fda000784c0ff */
[----:B------:R-:W-:Y:S01]  /*1d90*/  @P2 SHF.R.U32.HI R3, RZ, 0x10, R5 ;  /* 0x00000010ff032819 */ /* 0x000fe20000011605 */
[----:B------:R-:W-:Y:S01]  /*1da0*/  VOTEU.ANY UP0, P2 ;  /* 0x0000000000ff7886 */ /* 0x000fe20001000100 */
[----:B------:R-:W-:Y:S02]  /*1db0*/  @P2 MOV R11, R4 ;  /* 0x00000004000b2202 */ /* 0x000fe40000000f00 */
[----:B------:R-:W-:Y:S02]  /*1dc0*/  @P2 R2UR.BROADCAST UR8, R3 ;  /* 0x00000000030822ca */ /* 0x000fe400008e0000 */
[----:B------:R-:W-:-:S11]  /*1dd0*/  @P2 LOP3.LUT R8, R5, 0xffff, RZ, 0xc0, !PT ;  /* 0x0000ffff05082812 */ /* 0x000fd600078ec0ff */
[----:B------:R-:W-:Y:S01]  /*1de0*/  @UP0 UMOV UR36, UR8 ;  /* 0x0000000800240c82 */ /* 0x000fe20008000000 */
[----:B-1----:R-:W-:Y:S05]  /*1df0*/  @!P0 BRA `(.L_x_33) ;  /* 0x0000000000b88947 */ /* 0x002fea0003800000 */
[----:B------:R-:W4:Y:S01]  /*1e00*/  LDC.64 R4, c[0x0][0xb18] ;  /* 0x0002c600ff047b82 */ /* 0x000f220000000a00 */
[----:B------:R-:W-:-:S07]  /*1e10*/  ISETP.NE.AND P3, PT, R40, 0x1, PT ;  /* 0x000000012800780c */ /* 0x000fce0003f65270 */
[----:B------:R-:W1:Y:S08]  /*1e20*/  LDC.64 R6, c[0x0][0xb10] ;  /* 0x0002c400ff067b82 */ /* 0x000e700000000a00 */
[----:B------:R-:W2:Y:S08]  /*1e30*/  LDC R16, c[0x0][0xb20] ;  /* 0x0002c800ff107b82 */ /* 0x000eb00000000800 */
[----:B------:R-:W3:Y:S01]  /*1e40*/  LDC R18, c[0x0][0xb0c] ;  /* 0x0002c300ff127b82 */ /* 0x000ee20000000800 */
[----:B----4-:R-:W-:Y:S01]  /*1e50*/  IMAD.HI.U32 R17, R0, R5, RZ ;  /* 0x0000000500117227 */ /* 0x010fe200078e00ff */
[----:B------:R-:W-:-:S03]  /*1e60*/  ISETP.NE.AND P0, PT, R4, 0x1, PT ;  /* 0x000000010400780c */ /* 0x000fc60003f05270 */
[----:B------:R-:W-:-:S03]  /*1e70*/  IMAD.HI.U32 R5, R8, R5, RZ ;  /* 0x0000000508057227 */ /* 0x000fc600078e00ff */
[----:B------:R-:W4:Y:S01]  /*1e80*/  LDC.64 R2, c[0x0][0xb28] ;  /* 0x0002ca00ff027b82 */ /* 0x000f220000000a00 */
[----:B-1----:R-:W-:-:S04]  /*1e90*/  IMAD.HI.U32 R20, R9, R6, RZ ;  /* 0x0000000609147227 */ /* 0x002fc800078e00ff */
[----:B------:R-:W-:Y:S01]  /*1ea0*/  IMAD.HI.U32 R22, R11, R6, RZ ;  /* 0x000000060b167227 */ /* 0x000fe200078e00ff */
[----:B------:R-:W-:Y:S02]  /*1eb0*/  SHF.R.U32.HI R20, RZ, R7, R20 ;  /* 0x00000007ff147219 */ /* 0x000fe40000011614 */
[-C--:B--2---:R-:W-:Y:S02]  /*1ec0*/  SHF.R.U32.HI R17, RZ, R16.reuse, R17 ;  /* 0x00000010ff117219 */ /* 0x084fe40000011611 */
[----:B------:R-:W-:Y:S02]  /*1ed0*/  SHF.R.U32.HI R5, RZ, R16, R5 ;  /* 0x00000010ff057219 */ /* 0x000fe40000011605 */
[----:B------:R-:W-:Y:S02]  /*1ee0*/  SEL R17, R0, R17, !P0 ;  /* 0x0000001100117207 */ /* 0x000fe40004000000 */
[----:B------:R-:W-:Y:S02]  /*1ef0*/  SHF.R.U32.HI R22, RZ, R7, R22 ;  /* 0x00000007ff167219 */ /* 0x000fe40000011616 */
[----:B---3--:R-:W-:-:S02]  /*1f00*/  ISETP.NE.AND P1, PT, R18, 0x1, PT ;  /* 0x000000011200780c */ /* 0x008fc40003f25270 */
[----:B------:R-:W-:Y:S02]  /*1f10*/  SEL R5, R8, R5, !P0 ;  /* 0x0000000508057207 */ /* 0x000fe40004000000 */
[----:B------:R-:W-:Y:S02]  /*1f20*/  SEL R19, R9, R20, !P1 ;  /* 0x0000001409137207 */ /* 0x000fe40004800000 */
[----:B------:R-:W-:Y:S01]  /*1f30*/  SEL R7, R11, R22, !P1 ;  /* 0x000000160b077207 */ /* 0x000fe20004800000 */
[----:B----4-:R-:W-:-:S04]  /*1f40*/  IMAD.HI.U32 R20, R17, R2, RZ ;  /* 0x0000000211147227 */ /* 0x010fc800078e00ff */
[----:B------:R-:W-:Y:S01]  /*1f50*/  IMAD.HI.U32 R6, R19, R2, RZ ;  /* 0x0000000213067227 */ /* 0x000fe200078e00ff */
[----:B------:R-:W-:-:S04]  /*1f60*/  @P3 SHF.R.U32.HI R17, RZ, R3, R20 ;  /* 0x00000003ff113219 */ /* 0x000fc80000011614 */
[----:B------:R-:W-:Y:S01]  /*1f70*/  @P3 SHF.R.U32.HI R19, RZ, R3, R6 ;  /* 0x00000003ff133219 */ /* 0x000fe20000011606 */
[----:B------:R-:W-:-:S04]  /*1f80*/  IMAD R17, R40, R17, RZ ;  /* 0x0000001128117224 */ /* 0x000fc800078e02ff */
[----:B------:R-:W-:Y:S01]  /*1f90*/  IMAD R6, R40, R19, RZ ;  /* 0x0000001328067224 */ /* 0x000fe200078e02ff */
[C---:B------:R-:W-:Y:S02]  /*1fa0*/  ISETP.GE.AND P0, PT, R5.reuse, R17, PT ;  /* 0x000000110500720c */ /* 0x040fe40003f06270 */
[----:B------:R-:W-:Y:S02]  /*1fb0*/  IADD3 R17, PT, PT, -R5, RZ, RZ ;  /* 0x000000ff05117210 */ /* 0x000fe40007ffe1ff */
[----:B------:R-:W-:Y:S01]  /*1fc0*/  ISETP.GE.OR P0, PT, R7, R6, P0 ;  /* 0x000000060700720c */ /* 0x000fe20000706670 */
[----:B------:R-:W-:-:S04]  /*1fd0*/  IMAD.HI.U32 R6, R5, R2, RZ ;  /* 0x0000000205067227 */ /* 0x000fc800078e00ff */
[----:B------:R-:W-:Y:S01]  /*1fe0*/  IMAD R8, R4, R17, R8 ;  /* 0x0000001104087224 */ /* 0x000fe200078e0208 */
[----:B------:R-:W-:-:S04]  /*1ff0*/  SHF.R.U32.HI R6, RZ, R3, R6 ;  /* 0x00000003ff067219 */ /* 0x000fc80000011606 */
[----:B------:R-:W-:-:S03]  /*2000*/  SEL R6, R5, R6, !P3 ;  /* 0x0000000605067207 */ /* 0x000fc60005800000 */
[----:B------:R-:W-:-:S04]  /*2010*/  @!P0 IMAD.HI.U32 R16, R7, R2, RZ ;  /* 0x0000000207108227 */ /* 0x000fc800078e00ff */
[----:B------:R-:W-:Y:S01]  /*2020*/  IMAD.MOV R2, RZ, RZ, -R6 ;  /* 0x000000ffff027224 */ /* 0x000fe200078e0a06 */
[----:B------:R-:W-:-:S03]  /*2030*/  @!P0 SHF.R.U32.HI R16, RZ, R3, R16 ;  /* 0x00000003ff108219 */ /* 0x000fc60000011610 */
[----:B------:R-:W-:Y:S01]  /*2040*/  IMAD R2, R40, R2, R5 ;  /* 0x0000000228027224 */ /* 0x000fe200078e0205 */
[----:B------:R-:W-:-:S05]  /*2050*/  @!P0 SEL R3, R7, R16, !P3 ;  /* 0x0000001007038207 */ /* 0x000fca0005800000 */
[--C-:B------:R-:W-:Y:S02]  /*2060*/  @!P0 IMAD.IADD R6, R6, 0x1, -R3.reuse ;  /* 0x0000000106068824 */ /* 0x100fe400078e0a03 */
[----:B------:R-:W-:Y:S01]  /*2070*/  @!P0 IMAD R3, R2, R19, R3 ;  /* 0x0000001302038224 */ /* 0x000fe200078e0203 */
[----:B------:R-:W-:Y:S01]  /*2080*/  IADD3 R2, PT, PT, -R7, RZ, RZ ;  /* 0x000000ff07027210 */ /* 0x000fe20007ffe1ff */
[----:B------:R-:W-:Y:S02]  /*2090*/  @!P0 IMAD R5, R40, R6, R7 ;  /* 0x0000000628058224 */ /* 0x000fe400078e0207 */
[----:B------:R-:W-:Y:S02]  /*20a0*/  @!P0 IMAD.MOV.U32 R7, RZ, RZ, R3 ;  /* 0x000000ffff078224 */ /* 0x000fe400078e0003 */
[----:B------:R-:W-:Y:S02]  /*20b0*/  IMAD R2, R18, R2, R11 ;  /* 0x0000000212027224 */ /* 0x000fe400078e020b */
[----:B------:R-:W-:-:S02]  /*20c0*/  IMAD R8, R5, R4, R8 ;  /* 0x0000000405087224 */ /* 0x000fc400078e0208 */
[----:B------:R-:W-:Y:S02]  /*20d0*/  IMAD R11, R7, R18, R2 ;  /* 0x00000012070b7224 */ /* 0x000fe400078e0202 */
.L_x_33:
[----:B------:R-:W1:Y:S02]  /*20e0*/  LDCU UR8, c[0x0][0xb30] ;  /* 0x00016600ff0877ac */ /* 0x000e640008000800 */
[----:B-1----:R-:W-:-:S09]  /*20f0*/  UISETP.NE.AND UP0, UPT, UR8, 0x1, UPT ;  /* 0x000000010800788c */ /* 0x002fd2000bf05270 */
[----:B------:R-:W-:Y:S05]  /*2100*/  BRA.U UP0, `(.L_x_34) ;  /* 0x0000000100407547 */ /* 0x000fea000b800000 */
[----:B------:R-:W1:Y:S08]  /*2110*/  LDC.64 R4, c[0x0][0xb10] ;  /* 0x0002c400ff047b82 */ /* 0x000e700000000a00 */
[----:B------:R-:W2:Y:S08]  /*2120*/  LDC.64 R2, c[0x0][0xb18] ;  /* 0x0002c600ff027b82 */ /* 0x000eb00000000a00 */
[----:B------:R-:W3:Y:S08]  /*2130*/  LDC R6, c[0x0][0xb20] ;  /* 0x0002c800ff067b82 */ /* 0x000ef00000000800 */
[----:B------:R-:W4:Y:S01]  /*2140*/  LDC R16, c[0x0][0xb0c] ;  /* 0x0002c300ff107b82 */ /* 0x000f220000000800 */
[----:B-1----:R-:W-:-:S05]  /*2150*/  IMAD.HI.U32 R4, R11, R4, RZ ;  /* 0x000000040b047227 */ /* 0x002fca00078e00ff */
[----:B------:R-:W-:Y:S01]  /*2160*/  SHF.R.U32.HI R4, RZ, R5, R4 ;  /* 0x00000005ff047219 */ /* 0x000fe20000011604 */
[----:B--2---:R-:W-:Y:S01]  /*2170*/  IMAD.HI.U32 R3, R8, R3, RZ ;  /* 0x0000000308037227 */ /* 0x004fe200078e00ff */
[----:B------:R-:W-:-:S04]  /*2180*/  ISETP.NE.AND P0, PT, R2, 0x1, PT ;  /* 0x000000010200780c */ /* 0x000fc80003f05270 */
[----:B---3--:R-:W-:-:S04]  /*2190*/  SHF.R.U32.HI R3, RZ, R6, R3 ;  /* 0x00000006ff037219 */ /* 0x008fc80000011603 */
[----:B------:R-:W-:Y:S02]  /*21a0*/  SEL R3, R8, R3, !P0 ;  /* 0x0000000308037207 */ /* 0x000fe40004000000 */
[----:B----4-:R-:W-:-:S04]  /*21b0*/  ISETP.NE.AND P1, PT, R16, 0x1, PT ;  /* 0x000000011000780c */ /* 0x010fc80003f25270 */
[----:B------:R-:W-:-:S05]  /*21c0*/  SEL R4, R11, R4, !P1 ;  /* 0x000000040b047207 */ /* 0x000fca0004800000 */
[----:B------:R-:W-:Y:S02]  /*21d0*/  IMAD.IADD R5, R3, 0x1, -R4 ;  /* 0x0000000103057824 */ /* 0x000fe400078e0a04 */
[----:B------:R-:W-:Y:S02]  /*21e0*/  IMAD.IADD R3, R4, 0x1, -R3 ;  /* 0x0000000104037824 */ /* 0x000fe400078e0a03 */
[----:B------:R-:W-:Y:S02]  /*21f0*/  IMAD R11, R5, R16, R11 ;  /* 0x00000010050b7224 */ /* 0x000fe400078e020b */
[----:B------:R-:W-:-:S07]  /*2200*/  IMAD R8, R3, R2, R8 ;  /* 0x0000000203087224 */ /* 0x000fce00078e0208 */
.L_x_34:
[----:B------:R-:W-:Y:S01]  /*2210*/  VIADD R14, R14, 0x1 ;  /* 0x000000010e0e7836 */ /* 0x000fe20000000000 */
[----:B------:R-:W-:Y:S01]  /*2220*/  PLOP3.LUT P1, PT, PT, PT, PT, 0x80, 0x8 ;  /* 0x000000000008781c */ /* 0x000fe20003f2f070 */
[----:B------:R-:W-:Y:S02]  /*2230*/  IMAD.IADD R97, R11, 0x1, R90 ;  /* 0x000000010b617824 */ /* 0x000fe400078e025a */
[----:B------:R-:W-:Y:S01]  /*2240*/  IMAD.IADD R91, R8, 0x1, R79 ;  /* 0x00000001085b7824 */ /* 0x000fe200078e024f */
[----:B------:R-:W-:-:S04]  /*2250*/  ISETP.NE.AND P0, PT, R14, 0x2, PT ;  /* 0x000000020e00780c */ /* 0x000fc80003f05270 */
[----:B------:R-:W-:Y:S02]  /*2260*/  SEL R2, RZ, 0x1, P0 ;  /* 0x00000001ff027807 */ /* 0x000fe40000000000 */
[----:B------:R-:W-:Y:S02]  /*2270*/  SEL R14, R14, RZ, P0 ;  /* 0x000000ff0e0e7207 */ /* 0x000fe40000000000 */
[----:B------:R-:W-:Y:S01]  /*2280*/  LOP3.LUT R13, R13, R2, RZ, 0x3c, !PT ;  /* 0x000000020d0d7212 */ /* 0x000fe200078e3cff */
[----:B------:R-:W-:Y:S06]  /*2290*/  @P2 BRA `(.L_x_35) ;  /* 0xfffffff000a02947 */ /* 0x000fec000383ffff */
[----:B------:R-:W-:Y:S01]  /*22a0*/  UIADD3 UR4, UPT, UPT, UR4, 0x30, URZ ;  /* 0x0000003004047890 */ /* 0x000fe2000fffe0ff */
[----:B------:R-:W-:-:S03]  /*22b0*/  SHF.L.U32 R3, R15, 0x1f, RZ ;  /* 0x0000001f0f037819 */ /* 0x000fc600000006ff */
[----:B------:R-:W-:-:S09]  /*22c0*/  ULEA UR5, UR6, UR4, 0x3 ;  /* 0x0000000406057291 */ /* 0x000fd2000f8e18ff */
[----:B------:R-:W1:Y:S02]  /*22d0*/  SYNCS.PHASECHK.TRANS64.TRYWAIT P0, [UR5], R3 ;  /* 0x00000003ff0075a7 */ /* 0x000e640008001105 */
[----:B-1----:R-:W-:Y:S05]  /*22e0*/  @!P0 BRA `(.L_x_36) ;  /* 0x0000004000148947 */ /* 0x002fea0003800000 */
.L_x_102:
[----:B------:R-:W-:-:S04]  /*22f0*/  UIADD3 UR6, UPT, UPT, UR6, 0x1, URZ ;  /* 0x0000000106067890 */ /* 0x000fc8000fffe0ff */
[----:B------:R-:W-:-:S04]  /*2300*/  UISETP.NE.AND UP0, UPT, UR6, 0x6, UPT ;  /* 0x000000060600788c */ /* 0x000fc8000bf05270 */
[----:B------:R-:W-:Y:S02]  /*2310*/  USEL UR7, URZ, 0x1, UP0 ;  /* 0x00000001ff077887 */ /* 0x000fe40008000000 */
[----:B------:R-:W-:-:S04]  /*2320*/  USEL UR6, UR6, URZ, UP0 ;  /* 0x000000ff06067287 */ /* 0x000fc80008000000 */
[----:B------:R-:W-:Y:S01]  /*2330*/  ULEA UR5, UR6, UR4, 0x3 ;  /* 0x0000000406057291 */ /* 0x000fe2000f8e18ff */
[----:B------:R-:W-:-:S04]  /*2340*/  LOP3.LUT R2, R15, UR7, RZ, 0x3c, !PT ;  /* 0x000000070f027c12 */ /* 0x000fc8000f8e3cff */
[----:B-1----:R-:W-:-:S04]  /*2350*/  SHF.L.U32 R3, R2, 0x1f, RZ ;  /* 0x0000001f02037819 */ /* 0x002fc800000006ff */
[----:B------:R-:W1:Y:S02]  /*2360*/  SYNCS.PHASECHK.TRANS64.TRYWAIT P0, [UR5], R3 ;  /* 0x00000003ff0075a7 */ /* 0x000e640008001105 */
[----:B-1----:R-:W-:Y:S05]  /*2370*/  @!P0 BRA `(.L_x_37) ;  /* 0x0000004000088947 */ /* 0x002fea0003800000 */
.L_x_104:
        /* <DEDUP_REMOVED lines=9> */
.L_x_106:
        /* <DEDUP_REMOVED lines=9> */
.L_x_108:
        /* <DEDUP_REMOVED lines=9> */
.L_x_110:
[----:B------:R-:W-:-:S04]  /*2530*/  UIADD3 UR6, UPT, UPT, UR6, 0x1, URZ ;  /* 0x0000000106067890 */ /* 0x000fc8000fffe0ff */
[----:B------:R-:W-:-:S04]  /*2540*/  UISETP.NE.AND UP0, UPT, UR6, 0x6, UPT ;  /* 0x000000060600788c */ /* 0x000fc8000bf05270 */
[----:B------:R-:W-:Y:S02]  /*2550*/  USEL UR5, URZ, 0x1, UP0 ;  /* 0x00000001ff057887 */ /* 0x000fe40008000000 */
[----:B------:R-:W-:-:S04]  /*2560*/  USEL UR6, UR6, URZ, UP0 ;  /* 0x000000ff06067287 */ /* 0x000fc80008000000 */
[----:B------:R-:W-:Y:S01]  /*2570*/  ULEA UR6, UR6, UR4, 0x3 ;  /* 0x0000000406067291 */ /* 0x000fe2000f8e18ff */
[----:B-1----:R-:W-:-:S04]  /*2580*/  LOP3.LUT R3, R2, UR5, RZ, 0x3c, !PT ;  /* 0x0000000502037c12 */ /* 0x002fc8000f8e3cff */
[----:B------:R-:W-:Y:S01]  /*2590*/  SHF.L.U32 R3, R3, 0x1f, RZ ;  /* 0x0000001f03037819 */ /* 0x000fe200000006ff */
[----:B----4-:R-:W-:-:S07]  /*25a0*/  IMAD.U32 R0, RZ, RZ, UR6 ;  /* 0x00000006ff007e24 */ /* 0x010fce000f8e00ff */
.L_x_41:
[----:B-1----:R1:W2:Y:S02]  /*25b0*/  SYNCS.PHASECHK.TRANS64.TRYWAIT P0, [R0+URZ], R3 ;  /* 0x00000003000075a7 */ /* 0x0022a400080011ff */
[----:B--2---:R-:W-:Y:S05]  /*25c0*/  @!P0 NANOSLEEP.SYNCS 0x989680 ;  /* 0x009896800000895d */ /* 0x004fea0003900000 */
[----:B------:R-:W2:Y:S02]  /*25d0*/  @!P0 SYNCS.PHASECHK.TRANS64 P0, [R0+URZ], R3 ;  /* 0x00000003000085a7 */ /* 0x000ea400080010ff */
[----:B--2---:R-:W-:Y:S05]  /*25e0*/  @P0 EXIT ;  /* 0x000000000000094d */ /* 0x004fea0003800000 */
[----:B------:R-:W-:Y:S05]  /*25f0*/  BRA `(.L_x_41) ;  /* 0xfffffffc00ec7947 */ /* 0x000fea000383ffff */
.L_x_17:
[----:B------:R-:W-:-:S04]  /*2600*/  UISETP.NE.AND UP1, UPT, UR37, URZ, UPT ;  /* 0x000000ff2500728c */ /* 0x000fc8000bf25270 */
[----:B------:R-:W-:-:S09]  /*2610*/  UISETP.NE.OR UP1, UPT, UR8, 0x1, UP1 ;  /* 0x000000010800788c */ /* 0x000fd20008f25670 */
[----:B------:R-:W-:Y:S05]  /*2620*/  BRA.U UP1, `(.L_x_42) ;  /* 0x0000000501487547 */ /* 0x000fea000b800000 */
[----:B------:R-:W-:Y:S01]  /*2630*/  ISETP.NE.AND P2, PT, R2, RZ, PT ;  /* 0x000000ff0200720c */ /* 0x000fe20003f45270 */
[----:B------:R-:W-:Y:S01]  /*2640*/  IMAD.MOV.U32 R12, RZ, RZ, 0x1 ;  /* 0x00000001ff0c7424 */ /* 0x000fe200078e00ff */
[----:B------:R-:W-:Y:S02]  /*2650*/  CS2R R10, SRZ ;  /* 0x00000000000a7805 */ /* 0x000fe4000001ff00 */
[----:B------:R-:W-:Y:S01]  /*2660*/  CS2R R8, SRZ ;  /* 0x0000000000087805 */ /* 0x000fe2000001ff00 */
[----:B------:R-:W-:Y:S01]  /*2670*/  UMOV UR4, 0x400 ;  /* 0x0000040000047882 */ /* 0x000fe20000000000 */
[----:B------:R-:W-:Y:S01]  /*2680*/  UMOV UR6, URZ ;  /* 0x000000ff00067c82 */ /* 0x000fe20008000000 */
[----:B------:R-:W-:-:S12]  /*2690*/  ULEA UR37, UR37, UR4, 0x18 ;  /* 0x0000000425257291 */ /* 0x000fd8000f8ec0ff */
.L_x_46:
[----:B------:R-:W-:Y:S02]  /*26a0*/  LEA R0, R8, UR37, 0x3 ;  /* 0x0000002508007c11 */ /* 0x000fe4000f8e18ff */
[----:B------:R-:W-:-:S03]  /*26b0*/  SHF.L.U32 R5, R9, 0x1f, RZ ;  /* 0x0000001f09057819 */ /* 0x000fc600000006ff */
[----:B------:R-:W-:Y:S01]  /*26c0*/  VIADD R4, R0, 0xf0 ;  /* 0x000000f000047836 */ /* 0x000fe20000000000 */
[----:B------:R-:W1:Y:S02]  /*26d0*/  SYNCS.PHASECHK.TRANS64.TRYWAIT P0, [R0+URZ+0xe0], R5 ;  /* 0x0000e005000075a7 */ /* 0x000e6400080011ff */
[----:B-1----:R-:W-:Y:S05]  /*26e0*/  @!P0 BRA `(.L_x_43) ;  /* 0x0000003c008c8947 */ /* 0x002fea0003800000 */
.L_x_111:
[----:B------:R-:W-:Y:S01]  /*26f0*/  ULEA UR5, UR6, UR37, 0x3 ;  /* 0x0000002506057291 */ /* 0x000fe2000f8e18ff */
[----:B------:R-:W-:Y:S02]  /*2700*/  PRMT R4, RZ, 0x654, R4 ;  /* 0x00000654ff047816 */ /* 0x000fe40000000004 */
[----:B-1----:R-:W-:Y:S01]  /*2710*/  SHF.L.U32 R5, R12, 0x1f, RZ ;  /* 0x0000001f0c057819 */ /* 0x002fe200000006ff */
[----:B------:R-:W-:Y:S01]  /*2720*/  UIADD3 UR4, UPT, UPT, UR5, 0x80, URZ ;  /* 0x0000008005047890 */ /* 0x000fe2000fffe0ff */
[----:B------:R1:W-:Y:S05]  /*2730*/  SYNCS.ARRIVE.TRANS64.RED.A1T0 RZ, [R4+URZ], RZ ;  /* 0x000000ff04ff79a7 */ /* 0x0003ea00081004ff */
[----:B------:R-:W-:Y:S01]  /*2740*/  IMAD.U32 R7, RZ, RZ, UR4 ;  /* 0x00000004ff077e24 */ /* 0x000fe2000f8e00ff */
[----:B------:R-:W2:Y:S04]  /*2750*/  SYNCS.PHASECHK.TRANS64.TRYWAIT P0, [UR5+0x90], R5 ;  /* 0x00009005ff0075a7 */ /* 0x000ea80008001105 */
[----:B------:R-:W-:Y:S01]  /*2760*/  PRMT R6, R2, 0x654, R7 ;  /* 0x0000065402067816 */ /* 0x000fe20000000007 */
[----:B-1----:R-:W-:Y:S01]  /*2770*/  @!P2 IMAD.MOV.U32 R4, RZ, RZ, 0x10 ;  /* 0x00000010ff04a424 */ /* 0x002fe200078e00ff */
[----:B--2---:R-:W-:Y:S06]  /*2780*/  @!P0 BRA `(.L_x_44) ;  /* 0x0000003c00788947 */ /* 0x004fec0003800000 */
.L_x_113:
[----:B------:R-:W-:Y:S01]  /*2790*/  ULEA UR4, UR6, UR37, 0x4 ;  /* 0x0000002506047291 */ /* 0x000fe2000f8e20ff */
[----:B------:R-:W-:Y:S01]  /*27a0*/  SEL R3, R6, R3, !P2 ;  /* 0x0000000306037207 */ /* 0x000fe20005000000 */
[----:B------:R-:W-:Y:S01]  /*27b0*/  UIADD3 UR5, UPT, UPT, UR5, 0x80, URZ ;  /* 0x0000008005057890 */ /* 0x000fe2000fffe0ff */
[----:B-1----:R-:W-:Y:S01]  /*27c0*/  LEA R0, R11, UR37, 0x3 ;  /* 0x000000250b007c11 */ /* 0x002fe2000f8e18ff */
[----:B------:R-:W-:Y:S01]  /*27d0*/  UIADD3 UR4, UPT, UPT, UR4, 0x110, URZ ;  /* 0x0000011004047890 */ /* 0x000fe2000fffe0ff */
[----:B------:R-:W-:Y:S01]  /*27e0*/  SHF.L.U32 R5, R10, 0x1f, RZ ;  /* 0x0000001f0a057819 */ /* 0x000fe200000006ff */
[----:B------:R1:W-:Y:S01]  /*27f0*/  @!P2 SYNCS.ARRIVE.TRANS64.RED RZ, [R3+URZ], R4 ;  /* 0x0000000403ffa9a7 */ /* 0x0003e200080004ff */
[----:B------:R-:W-:Y:S01]  /*2800*/  UIADD3 UR6, UPT, UPT, UR6, 0x1, URZ ;  /* 0x0000000106067890 */ /* 0x000fe2000fffe0ff */
[----:B------:R-:W-:-:S03]  /*2810*/  VIADD R8, R8, 0x1 ;  /* 0x0000000108087836 */ /* 0x000fc60000000000 */
[----:B------:R-:W-:Y:S02]  /*2820*/  UISETP.NE.AND UP0, UPT, UR6, 0x2, UPT ;  /* 0x000000020600788c */ /* 0x000fe4000bf05270 */
[----:B------:R-:W-:Y:S06]  /*2830*/  UGETNEXTWORKID.BROADCAST [UR4], [UR5] ;  /* 0x00000000040073ca */ /* 0x000fec0008000100 */
[----:B------:R-:W-:Y:S01]  /*2840*/  USEL UR4, URZ, 0x1, UP0 ;  /* 0x00000001ff047887 */ /* 0x000fe20008000000 */
[----:B------:R-:W-:Y:S01]  /*2850*/  ISETP.NE.AND P0, PT, R8, 0x2, PT ;  /* 0x000000020800780c */ /* 0x000fe20003f05270 */
[----:B------:R-:W-:Y:S01]  /*2860*/  USEL UR6, UR6, URZ, UP0 ;  /* 0x000000ff06067287 */ /* 0x000fe20008000000 */
[----:B------:R-:W2:Y:S03]  /*2870*/  SYNCS.PHASECHK.TRANS64.TRYWAIT P1, [R0+URZ+0x80], R5 ;  /* 0x00008005000075a7 */ /* 0x000ea600080211ff */
[----:B------:R-:W-:Y:S01]  /*2880*/  LOP3.LUT R12, R12, UR4, RZ, 0x3c, !PT ;  /* 0x000000040c0c7c12 */ /* 0x000fe2000f8e3cff */
[----:B-12---:R-:W-:Y:S07]  /*2890*/  @!P1 BRA `(.L_x_45) ;  /* 0x0000003c004c9947 */ /* 0x006fee0003800000 */
.L_x_114:
[C---:B------:R-:W-:Y:S01]  /*28a0*/  LEA R4, R11.reuse, UR37, 0x4 ;  /* 0x000000250b047c11 */ /* 0x040fe2000f8e20ff */
[----:B-1----:R-:W-:Y:S01]  /*28b0*/  VIADD R0, R0, 0x90 ;  /* 0x0000009000007836 */ /* 0x002fe20000000000 */
[----:B------:R-:W-:Y:S01]  /*28c0*/  SEL R8, R8, RZ, P0 ;  /* 0x000000ff08087207 */ /* 0x000fe20000000000 */
[----:B------:R-:W-:-:S03]  /*28d0*/  VIADD R11, R11, 0x1 ;  /* 0x000000010b0b7836 */ /* 0x000fc60000000000 */
[----:B------:R-:W1:Y:S01]  /*28e0*/  LDS.128 R4, [R4+0x110] ;  /* 0x0001100004047984 */ /* 0x000e620000000c00 */
[----:B------:R-:W-:Y:S02]  /*28f0*/  PRMT R0, RZ, 0x654, R0 ;  /* 0x00000654ff007816 */ /* 0x000fe40000000000 */
[C---:B------:R-:W-:Y:S01]  /*2900*/  ISETP.NE.AND P1, PT, R11.reuse, 0x2, PT ;  /* 0x000000020b00780c */ /* 0x040fe20003f25270 */
[----:B------:R-:W-:Y:S01]  /*2910*/  @!PT LDS RZ, [RZ] ;  /* 0x00000000fffff984 */ /* 0x000fe20000000800 */
[----:B------:R-:W-:Y:S01]  /*2920*/  @!PT LDS RZ, [RZ] ;  /* 0x00000000fffff984 */ /* 0x000fe20000000800 */
[----:B------:R-:W-:Y:S01]  /*2930*/  @!PT LDS RZ, [RZ] ;  /* 0x00000000fffff984 */ /* 0x000fe20000000800 */
[----:B------:R-:W-:Y:S01]  /*2940*/  @!PT LDS RZ, [RZ] ;  /* 0x00000000fffff984 */ /* 0x000fe20000000800 */
[----:B------:R2:W-:Y:S06]  /*2950*/  MEMBAR.ALL.CTA ;  /* 0x0000000000007992 */ /* 0x0005ec0000008000 */
[----:B--2---:R-:W2:Y:S01]  /*2960*/  FENCE.VIEW.ASYNC.S ;  /* 0x00000000000073c6 */ /* 0x004ea20000000000 */
[----:B------:R-:W-:Y:S01]  /*2970*/  SEL R11, R11, RZ, P1 ;  /* 0x000000ff0b0b7207 */ /* 0x000fe20000800000 */
[----:B--2---:R2:W-:Y:S01]  /*2980*/  SYNCS.ARRIVE.TRANS64.RED.A1T0 RZ, [R0+URZ], RZ ;  /* 0x000000ff00ff79a7 */ /* 0x0045e200081004ff */
[----:B-1----:R-:W-:-:S02]  /*2990*/  LOP3.LUT P3, RZ, R6, 0x1, RZ, 0xc0, !PT ;  /* 0x0000000106ff7812 */ /* 0x002fc4000786c0ff */
[----:B------:R-:W-:-:S04]  /*29a0*/  SEL R5, RZ, 0x1, P1 ;  /* 0x00000001ff057807 */ /* 0x000fc80000800000 */
[----:B------:R-:W-:Y:S02]  /*29b0*/  LOP3.LUT R10, R10, R5, RZ, 0x3c, !PT ;  /* 0x000000050a0a7212 */ /* 0x000fe400078e3cff */
[----:B--2---:R-:W-:-:S04]  /*29c0*/  SEL R0, RZ, 0x1, P0 ;  /* 0x00000001ff007807 */ /* 0x004fc80000000000 */
[----:B------:R-:W-:Y:S01]  /*29d0*/  LOP3.LUT R9, R9, R0, RZ, 0x3c, !PT ;  /* 0x0000000009097212 */ /* 0x000fe200078e3cff */
[----:B------:R-:W-:Y:S06]  /*29e0*/  @P3 BRA `(.L_x_46) ;  /* 0xfffffffc002c3947 */ /* 0x000fec000383ffff */
[----:B------:R-:W-:Y:S01]  /*29f0*/  ULEA UR5, UR6, UR37, 0x3 ;  /* 0x0000002506057291 */ /* 0x000fe2000f8e18ff */
[----:B------:R-:W-:-:S08]  /*2a00*/  SHF.L.U32 R3, R12, 0x1f, RZ ;  /* 0x0000001f0c037819 */ /* 0x000fd000000006ff */
[----:B------:R-:W1:Y:S02]  /*2a10*/  SYNCS.PHASECHK.TRANS64 P0, [UR5+0x90], R3 ;  /* 0x00009003ff0075a7 */ /* 0x000e640008001005 */
[----:B-1----:R-:W-:Y:S05]  /*2a20*/  @P0 BRA `(.L_x_47) ;  /* 0x0000000000080947 */ /* 0x002fea0003800000 */
[----:B------:R-:W1:Y:S02]  /*2a30*/  SYNCS.PHASECHK.TRANS64.TRYWAIT P0, [UR5+0x90], R3 ;  /* 0x00009003ff0075a7 */ /* 0x000e640008001105 */
[----:B-1----:R-:W-:Y:S05]  /*2a40*/  @!P0 BRA `(.L_x_48) ;  /* 0x0000003800f48947 */ /* 0x002fea0003800000 */
.L_x_47:
[----:B------:R-:W-:-:S04]  /*2a50*/  UIADD3 UR4, UPT, UPT, UR6, 0x1, URZ ;  /* 0x0000000106047890 */ /* 0x000fc8000fffe0ff */
[----:B------:R-:W-:-:S04]  /*2a60*/  UISETP.NE.AND UP0, UPT, UR4, 0x2, UPT ;  /* 0x000000020400788c */ /* 0x000fc8000bf05270 */
[----:B------:R-:W-:Y:S02]  /*2a70*/  USEL UR7, URZ, 0x1, UP0 ;  /* 0x00000001ff077887 */ /* 0x000fe40008000000 */
[----:B------:R-:W-:-:S04]  /*2a80*/  USEL UR4, UR4, URZ, UP0 ;  /* 0x000000ff04047287 */ /* 0x000fc80008000000 */
[----:B------:R-:W-:Y:S01]  /*2a90*/  ULEA UR4, UR4, UR37, 0x3 ;  /* 0x0000002504047291 */ /* 0x000fe2000f8e18ff */
[----:B-1----:R-:W-:-:S04]  /*2aa0*/  LOP3.LUT R3, R12, UR7, RZ, 0x3c, !PT ;  /* 0x000000070c037c12 */ /* 0x002fc8000f8e3cff */
[----:B------:R-:W-:-:S04]  /*2ab0*/  SHF.L.U32 R0, R3, 0x1f, RZ ;  /* 0x0000001f03007819 */ /* 0x000fc800000006ff */
[----:B------:R-:W1:Y:S02]  /*2ac0*/  SYNCS.PHASECHK.TRANS64 P0, [UR4+0x90], R0 ;  /* 0x00009000ff0075a7 */ /* 0x000e640008001004 */
[----:B-1----:R-:W-:Y:S05]  /*2ad0*/  @P0 EXIT ;  /* 0x000000000000094d */ /* 0x002fea0003800000 */
[----:B------:R-:W-:Y:S02]  /*2ae0*/  SHF.L.U32 R3, R3, 0x1f, RZ ;  /* 0x0000001f03037819 */ /* 0x000fe400000006ff */
[----:B------:R-:W-:-:S07]  /*2af0*/  MOV R0, UR4 ;  /* 0x0000000400007c02 */ /* 0x000fce0008000f00 */
.L_x_49:
[----:B-1----:R1:W2:Y:S02]  /*2b00*/  SYNCS.PHASECHK.TRANS64.TRYWAIT P0, [R0+URZ+0x90], R3 ;  /* 0x00009003000075a7 */ /* 0x0022a400080011ff */
[----:B--2---:R-:W-:Y:S05]  /*2b10*/  @!P0 NANOSLEEP.SYNCS 0x989680 ;  /* 0x009896800000895d */ /* 0x004fea0003900000 */
[----:B------:R-:W2:Y:S02]  /*2b20*/  @!P0 SYNCS.PHASECHK.TRANS64 P0, [R0+URZ+0x90], R3 ;  /* 0x00009003000085a7 */ /* 0x000ea400080010ff */
[----:B--2---:R-:W-:Y:S05]  /*2b30*/  @P0 EXIT ;  /* 0x000000000000094d */ /* 0x004fea0003800000 */
[----:B------:R-:W-:Y:S05]  /*2b40*/  BRA `(.L_x_49) ;  /* 0xfffffffc00ec7947 */ /* 0x000fea000383ffff */
.L_x_42:
[----:B------:R-:W-:-:S09]  /*2b50*/  UISETP.NE.AND UP1, UPT, UR8, URZ, UPT ;  /* 0x000000ff0800728c */ /* 0x000fd2000bf25270 */
[----:B------:R-:W-:Y:S05]  /*2b60*/  BRA.U UP1, `(.L_x_50) ;  /* 0x0000000d01947547 */ /* 0x000fea000b800000 */
[----:B------:R-:W-:Y:S01]  /*2b70*/  UMOV UR4, 0x40 ;  /* 0x0000004000047882 */ /* 0x000fe20000000000 */
[----:B------:R-:W-:Y:S01]  /*2b80*/  NOP ;  /* 0x0000000000007918 */ /* 0x000fe20000000000 */
[----:B------:R-:W-:Y:S01]  /*2b90*/  ULEA UR4, UR37, UR4, 0x18 ;  /* 0x0000000425047291 */ /* 0x000fe2000f8ec0ff */
[----:B------:R-:W-:Y:S02]  /*2ba0*/  UMOV UR5, 0x400 ;  /* 0x0000040000057882 */ /* 0x000fe40000000000 */
[----:B------:R-:W-:-:S06]  /*2bb0*/  ULEA UR37, UR37, UR5, 0x18 ;  /* 0x0000000525257291 */ /* 0x000fcc000f8ec0ff */
[----:B------:R-:W1:Y:S02]  /*2bc0*/  LDS.U8 R0, [UR4+0x1c] ;  /* 0x00001c04ff007984 */ /* 0x000e640008000000 */
[----:B-1----:R-:W-:-:S13]  /*2bd0*/  ISETP.NE.AND P0, PT, R0, RZ, PT ;  /* 0x000000ff0000720c */ /* 0x002fda0003f05270 */
[----:B------:R-:W-:Y:S05]  /*2be0*/  @P0 BRA `(.L_x_51) ;  /* 0x0000000000580947 */ /* 0x000fea0003800000 */
[----:B------:R-:W-:-:S13]  /*2bf0*/  ELECT P0, URZ, PT ;  /* 0x0000000000ff782f */ /* 0x000fda0003800000 */
[----:B------:R-:W-:Y:S05]  /*2c00*/  @!P0 BRA `(.L_x_52) ;  /* 0x0000000000608947 */ /* 0x000fea0003800000 */
[----:B------:R-:W-:Y:S01]  /*2c10*/  UMOV UR5, 0x10 ;  /* 0x0000001000057882 */ /* 0x000fe20000000000 */
[----:B------:R-:W-:Y:S01]  /*2c20*/  HFMA2 R0, -RZ, RZ, 0, 5.9604644775390625e-08 ;  /* 0x00000001ff007431 */ /* 0x000fe200000001ff */
[----:B------:R-:W-:-:S03]  /*2c30*/  MOV R2, 0xffff ;  /* 0x0000ffff00027802 */ /* 0x000fc60000000f00 */
[----:B------:R-:W-:Y:S04]  /*2c40*/  DEPBAR.LE SB1, 0x36 ;  /* 0x00009d800000791a */ /* 0x000fe80000000000 */
[----:B------:R-:W1:Y:S02]  /*2c50*/  UTCATOMSWS.FIND_AND_SET.ALIGN UP0, UR5, UR5 ;  /* 0x00000005000575e3 */ /* 0x000e640008000800 */
[----:B-1----:R-:W-:Y:S01]  /*2c60*/  MOV R3, UR5 ;  /* 0x0000000500037c02 */ /* 0x002fe20008000f00 */
[----:B------:R-:W-:Y:S06]  /*2c70*/  BRA.U UP0, `(.L_x_53) ;  /* 0x0000000100187547 */ /* 0x000fec000b800000 */
.L_x_54:
[----:B------:R-:W-:Y:S05]  /*2c80*/  NANOSLEEP 0x64 ;  /* 0x000000640000795d */ /* 0x000fea0003800000 */
[----:B------:R-:W-:-:S05]  /*2c90*/  UMOV UR5, 0x10 ;  /* 0x0000001000057882 */ /* 0x000fca0000000000 */
[----:B------:R-:W-:Y:S04]  /*2ca0*/  DEPBAR.LE SB1, 0x36 ;  /* 0x00009d800000791a */ /* 0x000fe80000000000 */
[----:B------:R-:W1:Y:S02]  /*2cb0*/  UTCATOMSWS.FIND_AND_SET.ALIGN UP0, UR5, UR5 ;  /* 0x00000005000575e3 */ /* 0x000e640008000800 */
[----:B-1----:R-:W-:Y:S01]  /*2cc0*/  MOV R3, UR5 ;  /* 0x0000000500037c02 */ /* 0x002fe20008000f00 */
[----:B------:R-:W-:Y:S05]  /*2cd0*/  BRA.U !UP0, `(.L_x_54) ;  /* 0xfffffffd08e87547 */ /* 0x000fea000b83ffff */
.L_x_53:
[-C--:B------:R-:W-:Y:S02]  /*2ce0*/  SHF.L.U32 R2, R2, R3.reuse, RZ ;  /* 0x0000000302027219 */ /* 0x080fe400000006ff */
[----:B------:R-:W-:Y:S01]  /*2cf0*/  SHF.L.U32 R0, R0, R3, RZ ;  /* 0x0000000300007219 */ /* 0x000fe200000006ff */
[----:B------:R-:W-:Y:S02]  /*2d00*/  IMAD.SHL.U32 R3, R3, 0x20, RZ ;  /* 0x0000002003037824 */ /* 0x000fe400078e00ff */
[----:B------:R1:W-:Y:S04]  /*2d10*/  ATOMS.OR RZ, [UR4+0x14], R2 ;  /* 0x00001402ffff798c */ /* 0x0003e8000b000004 */
[----:B------:R1:W-:Y:S04]  /*2d20*/  ATOMS.OR RZ, [UR4+0x18], R0 ;  /* 0x00001800ffff798c */ /* 0x0003e8000b000004 */
[----:B------:R1:W-:Y:S01]  /*2d30*/  STS [UR37+0x130], R3 ;  /* 0x00013003ff007988 */ /* 0x0003e20008000825 */
[----:B------:R-:W-:Y:S05]  /*2d40*/  BRA `(.L_x_52) ;  /* 0x0000000000107947 */ /* 0x000fea0003800000 */
.L_x_51:
[----:B------:R-:W-:Y:S02]  /*2d50*/  MOV R0, 0xffffffff ;  /* 0xffffffff00007802 */ /* 0x000fe40000000f00 */
[----:B------:R-:W-:-:S03]  /*2d60*/  MOV R2, 0x2d90 ;  /* 0x00002d9000027802 */ /* 0x000fc60000000f00 */
[----:B------:R1:W-:Y:S04]  /*2d70*/  STS [UR37+0x130], R0 ;  /* 0x00013000ff007988 */ /* 0x0003e80008000825 */
[----:B-1-3-5:R-:W-:Y:S05]  /*2d80*/  CALL.REL.NOINC `($__internal_1_$__cuda_sm10x_tcgen05_guardrail_trap_phase_invalid_during_alloc) ;  /* 0x0000003c00707944 */ /* 0x02afea0003c00000 */
.L_x_52:
[----:B------:R-:W-:Y:S05]  /*2d90*/  WARPSYNC.ALL ;  /* 0x0000000000007948 */ /* 0x000fea0003800000 */
[----:B------:R-:W2:Y:S01]  /*2da0*/  S2UR UR6, SR_CgaCtaId ;  /* 0x00000000000679c3 */ /* 0x000ea20000008800 */
[----:B------:R-:W-:Y:S01]  /*2db0*/  UMOV UR4, 0x400 ;  /* 0x0000040000047882 */ /* 0x000fe20000000000 */
[----:B------:R-:W-:-:S06]  /*2dc0*/  NOP ;  /* 0x0000000000007918 */ /* 0x000fcc0000000000 */
[----:B------:R-:W-:Y:S06]  /*2dd0*/  BAR.ARV 0x6, 0xa0 ;  /* 0x0182800000007b1d */ /* 0x000fec0000002000 */
[----:B------:R-:W4:Y:S01]  /*2de0*/  LDCU UR7, c[0x0][0x38c] ;  /* 0x00007180ff0777ac */ /* 0x000f220008000800 */
[----:B------:R-:W-:Y:S01]  /*2df0*/  IMAD.MOV.U32 R11, RZ, RZ, 0x1 ;  /* 0x00000001ff0b7424 */ /* 0x000fe200078e00ff */
[----:B------:R-:W-:Y:S01]  /*2e00*/  CS2R R8, SRZ ;  /* 0x0000000000087805 */ /* 0x000fe2000001ff00 */
[----:B------:R-:W-:Y:S01]  /*2e10*/  IMAD.MOV.U32 R10, RZ, RZ, RZ ;  /* 0x000000ffff0a7224 */ /* 0x000fe200078e00ff */
[----:B------:R-:W-:Y:S01]  /*2e20*/  UMOV UR18, URZ ;  /* 0x000000ff00127c82 */ /* 0x000fe20008000000 */
[----:B------:R-:W-:Y:S01]  /*2e30*/  UMOV UR17, URZ ;  /* 0x000000ff00117c82 */ /* 0x000fe20008000000 */
[----:B------:R-:W-:Y:S01]  /*2e40*/  UMOV UR22, 0x0 ;  /* 0x0000000000167882 */ /* 0x000fe20000000000 */
[----:B------:R-:W-:Y:S01]  /*2e50*/  UMOV UR23, 0x4100010 ;  /* 0x0410001000177882 */ /* 0x000fe20000000000 */
[----:B------:R-:W-:Y:S01]  /*2e60*/  UMOV UR20, 0x0 ;  /* 0x0000000000147882 */ /* 0x000fe20000000000 */
[----:B------:R-:W-:Y:S01]  /*2e70*/  UMOV UR21, 0x4100010 ;  /* 0x0410001000157882 */ /* 0x000fe20000000000 */
[----:B--2---:R-:W-:Y:S01]  /*2e80*/  ULEA UR6, UR6, UR4, 0x18 ;  /* 0x0000000406067291 */ /* 0x004fe2000f8ec0ff */
[----:B------:R-:W2:Y:S03]  /*2e90*/  LDCU UR4, c[0x0][0x38c] ;  /* 0x00007180ff0477ac */ /* 0x000ea60008000800 */
[----:B------:R-:W-:-:S02]  /*2ea0*/  UIADD3 UR11, UPT, UPT, UR6, 0x2400, URZ ;  /* 0x00002400060b7890 */ /* 0x000fc4000fffe0ff */
[----:B----4-:R-:W-:-:S03]  /*2eb0*/  UIADD3 UR7, UPT, UPT, UR7, 0x3f, URZ ;  /* 0x0000003f07077890 */ /* 0x010fc6000fffe0ff */
[----:B-1----:R-:W1:Y:S01]  /*2ec0*/  LDS R0, [UR6+0x130] ;  /* 0x00013006ff007984 */ /* 0x002e620008000800 */
[----:B------:R-:W-:Y:S02]  /*2ed0*/  UIADD3 UR12, UPT, UPT, UR6, 0x8400, URZ ;  /* 0x00008400060c7890 */ /* 0x000fe4000fffe0ff */
[----:B------:R-:W-:Y:S02]  /*2ee0*/  USHF.R.S32.HI UR5, URZ, 0x1f, UR7 ;  /* 0x0000001fff057899 */ /* 0x000fe40008011407 */
[----:B------:R-:W-:Y:S02]  /*2ef0*/  USHF.R.U32.HI UR11, URZ, 0x4, UR11 ;  /* 0x00000004ff0b7899 */ /* 0x000fe4000801160b */
[----:B------:R-:W-:Y:S02]  /*2f00*/  ULEA.HI UR5, UR5, UR7, URZ, 0x6 ;  /* 0x0000000705057291 */ /* 0x000fe4000f8f30ff */
[----:B------:R-:W-:Y:S02]  /*2f10*/  USHF.R.U32.HI UR12, URZ, 0x4, UR12 ;  /* 0x00000004ff0c7899 */ /* 0x000fe4000801160c */
[----:B------:R-:W-:-:S02]  /*2f20*/  USHF.R.S32.HI UR5, URZ, 0x6, UR5 ;  /* 0x00000006ff057899 */ /* 0x000fc40008011405 */
[----:B------:R-:W-:Y:S02]  /*2f30*/  ULOP3.LUT UR11, UR11, 0x3fff, URZ, 0xc0, !UPT ;  /* 0x00003fff0b0b7892 */ /* 0x000fe4000f8ec0ff */
[----:B------:R-:W-:Y:S02]  /*2f40*/  UISETP.LT.AND UP0, UPT, UR5, 0x1, UPT ;  /* 0x000000010500788c */ /* 0x000fe4000bf01270 */
[----:B------:R-:W-:Y:S02]  /*2f50*/  ULOP3.LUT UR12, UR12, 0x3fff, URZ, 0xc0, !UPT ;  /* 0x00003fff0c0c7892 */ /* 0x000fe4000f8ec0ff */
[----:B------:R-:W-:Y:S02]  /*2f60*/  USEL UR10, UR5, 0x1, !UP0 ;  /* 0x00000001050a7887 */ /* 0x000fe4000c000000 */
[----:B------:R-:W-:Y:S02]  /*2f70*/  ULOP3.LUT UR11, UR11, 0x10000, URZ, 0xfc, !UPT ;  /* 0x000100000b0b7892 */ /* 0x000fe4000f8efcff */
[----:B------:R-:W-:-:S02]  /*2f80*/  ULOP3.LUT UR12, UR12, 0x10000, URZ, 0xfc, !UPT ;  /* 0x000100000c0c7892 */ /* 0x000fc4000f8efcff */
[----:B------:R-:W-:Y:S02]  /*2f90*/  UIADD3 UR10, UPT, UPT, -UR10, URZ, URZ ;  /* 0x000000ff0a0a7290 */ /* 0x000fe4000fffe1ff */
[----:B--2---:R-:W-:Y:S01]  /*2fa0*/  UISETP.GE.AND UP3, UPT, UR4, 0x1, UPT ;  /* 0x000000010400788c */ /* 0x004fe2000bf66270 */
[----:B-1----:R-:W-:-:S15]  /*2fb0*/  R2UR UR19, R0 ;  /* 0x00000000001372ca */ /* 0x002fde00000e0000 */
.L_x_61:
[----:B------:R-:W-:Y:S02]  /*2fc0*/  LEA R0, R10, UR6, 0x3 ;  /* 0x000000060a007c11 */ /* 0x000fe4000f8e18ff */
[----:B------:R-:W-:Y:S02]  /*2fd0*/  SHF.L.U32 R5, R9, 0x1f, RZ ;  /* 0x0000001f09057819 */ /* 0x000fe400000006ff */
[----:B------:R-:W-:Y:S01]  /*2fe0*/  PLOP3.LUT P0, PT, PT, PT, UP3, 0x80, 0x8 ;  /* 0x000000000008781c */ /* 0x000fe20003f0f038 */
[----:B------:R-:W-:Y:S01]  /*2ff0*/  VIADD R3, R0, 0x90 ;  /* 0x0000009000037836 */ /* 0x000fe20000000000 */
[----:B-1----:R-:W1:Y:S02]  /*3000*/  SYNCS.PHASECHK.TRANS64.TRYWAIT P1, [R0+URZ+0x80], R5 ;  /* 0x00008005000075a7 */ /* 0x002e6400080211ff */
[----:B-1--4-:R-:W-:Y:S09]  /*3010*/  @!P1 BRA `(.L_x_55) ;  /* 0x0000003400989947 */ /* 0x012ff20003800000 */
.L_x_116:
[----:B------:R-:W-:Y:S01]  /*3020*/  LEA R4, R10, UR6, 0x4 ;  /* 0x000000060a047c11 */ /* 0x000fe2000f8e20ff */
[----:B------:R-:W-:Y:S01]  /*3030*/  @UP3 ULEA UR4, UR17, UR6, 0x3 ;  /* 0x0000000611043291 */ /* 0x000fe2000f8e18ff */
[----:B------:R-:W-:Y:S01]  /*3040*/  PLOP3.LUT P2, PT, PT, PT, PT, 0x80, 0x8 ;  /* 0x000000000008781c */ /* 0x000fe20003f4f070 */
[----:B------:R-:W-:Y:S01]  /*3050*/  ULEA UR8, UR18, UR6, 0x3 ;  /* 0x0000000612087291 */ /* 0x000fe2000f8e18ff */
[----:B------:R-:W-:Y:S02]  /*3060*/  PRMT R3, RZ, 0x654, R3 ;  /* 0x00000654ff037816 */ /* 0x000fe40000000003 */
[----:B-1----:R-:W1:Y:S01]  /*3070*/  LDS.128 R4, [R4+0x110] ;  /* 0x0001100004047984 */ /* 0x002e620000000c00 */
[----:B------:R-:W-:Y:S02]  /*3080*/  @P0 SHF.L.U32 R2, R8, 0x1f, RZ ;  /* 0x0000001f08020819 */ /* 0x000fe400000006ff */
[----:B------:R-:W-:Y:S01]  /*3090*/  SHF.L.U32 R0, R11, 0x1f, RZ ;  /* 0x0000001f0b007819 */ /* 0x000fe200000006ff */
[----:B------:R-:W-:Y:S01]  /*30a0*/  @!PT LDS RZ, [RZ] ;  /* 0x00000000fffff984 */ /* 0x000fe20000000800 */
[----:B------:R-:W-:Y:S01]  /*30b0*/  @!PT LDS RZ, [RZ] ;  /* 0x00000000fffff984 */ /* 0x000fe20000000800 */
[----:B------:R-:W-:Y:S01]  /*30c0*/  @!PT LDS RZ, [RZ] ;  /* 0x00000000fffff984 */ /* 0x000fe20000000800 */
[----:B------:R-:W-:Y:S01]  /*30d0*/  @!PT LDS RZ, [RZ] ;  /* 0x00000000fffff984 */ /* 0x000fe20000000800 */
[----:B------:R2:W-:Y:S06]  /*30e0*/  MEMBAR.ALL.CTA ;  /* 0x0000000000007992 */ /* 0x0005ec0000008000 */
[----:B--2---:R-:W2:Y:S02]  /*30f0*/  FENCE.VIEW.ASYNC.S ;  /* 0x00000000000073c6 */ /* 0x004ea40000000000 */
[----:B--2---:R2:W-:Y:S01]  /*3100*/  SYNCS.ARRIVE.TRANS64.RED.A1T0 RZ, [R3+URZ], RZ ;  /* 0x000000ff03ff79a7 */ /* 0x0045e200081004ff */
[----:B------:R2:W4:Y:S01]  /*3110*/  @P0 SYNCS.PHASECHK.TRANS64.TRYWAIT P2, [UR4], R2 ;  /* 0x00000002ff0005a7 */ /* 0x0005220008041104 */
[----:B------:R-:W-:Y:S01]  /*3120*/  ULEA.HI UR4, UR18, UR18, URZ, 0x1 ;  /* 0x0000001212047291 */ /* 0x000fe2000f8f08ff */
[----:B-1----:R-:W-:-:S03]  /*3130*/  LOP3.LUT P1, RZ, R6, 0x1, RZ, 0xc0, !PT ;  /* 0x0000000106ff7812 */ /* 0x002fc6000782c0ff */
[----:B------:R-:W-:Y:S02]  /*3140*/  USHF.L.U32 UR9, UR4, 0x5, URZ ;  /* 0x0000000504097899 */ /* 0x000fe400080006ff */
[----:B------:R-:W-:Y:S02]  /*3150*/  ULOP3.LUT UR4, UR4, 0xffe, URZ, 0xc0, !UPT ;  /* 0x00000ffe04047892 */ /* 0x000fe4000f8ec0ff */
[----:B------:R-:W-:Y:S02]  /*3160*/  ULOP3.LUT UR9, UR9, 0xffffffc0, URZ, 0xc0, !UPT ;  /* 0xffffffc009097892 */ /* 0x000fe4000f8ec0ff */
[----:B------:R-:W-:Y:S02]  /*3170*/  UIADD3 UR4, UPT, UPT, -UR4, UR18, URZ ;  /* 0x0000001204047290 */ /* 0x000fe4000fffe1ff */
[----:B------:R-:W-:Y:S01]  /*3180*/  UIADD3 UR9, UPT, UPT, UR19, UR9, URZ ;  /* 0x0000000913097290 */ /* 0x000fe2000fffe0ff */
[----:B------:R-:W1:Y:S03]  /*3190*/  SYNCS.PHASECHK.TRANS64.TRYWAIT P0, [UR8+0xc0], R0 ;  /* 0x0000c000ff0075a7 */ /* 0x000e660008001108 */
[----:B------:R-:W-:Y:S01]  /*31a0*/  ULEA UR9, UR4, UR9, 0x14 ;  /* 0x0000000904097291 */ /* 0x000fe2000f8ea0ff */
[----:B-12-4-:R-:W-:Y:S11]  /*31b0*/  @!P0 BRA `(.L_x_56) ;  /* 0x0000003400448947 */ /* 0x016ff60003800000 */
.L_x_118:
[----:B------:R-:W-:Y:S01]  /*31c0*/  IADD3 R10, PT, PT, R10, 0x1, RZ ;  /* 0x000000010a0a7810 */ /* 0x000fe20007ffe0ff */
[----:B------:R-:W-:Y:S06]  /*31d0*/  BRA.U !UP3, `(.L_x_57) ;  /* 0x000000010b987547 */ /* 0x000fec000b800000 */
[----:B------:R-:W-:Y:S01]  /*31e0*/  UPLOP3.LUT UP4, UPT, UPT, UPT, UPT, 0x40, 0x4 ;  /* 0x000000000004789c */ /* 0x000fe20003f8e870 */
[----:B------:R-:W-:Y:S01]  /*31f0*/  UMOV UR16, UR10 ;  /* 0x0000000a00107c82 */ /* 0x000fe20008000000 */
[----:B------:R-:W-:Y:S01]  /*3200*/  UMOV UR15, UR5 ;  /* 0x00000005000f7c82 */ /* 0x000fe20008000000 */
[----:B------:R-:W-:-:S08]  /*3210*/  UMOV UR14, UR17 ;  /* 0x00000011000e7c82 */ /* 0x000fd00008000000 */
.L_x_60:
[----:B------:R-:W-:Y:S02]  /*3220*/  UIADD3 UR16, UPT, UPT, UR16, 0x1, URZ ;  /* 0x0000000110107890 */ /* 0x000fe4000fffe0ff */
[----:B--2---:R-:W-:Y:S02]  /*3230*/  ULEA UR7, UR14, UR6, 0x3 ;  /* 0x000000060e077291 */ /* 0x004fe4000f8e18ff */
[----:B------:R-:W-:Y:S01]  /*3240*/  UISETP.NE.AND UP0, UPT, UR16, URZ, UPT ;  /* 0x000000ff1000728c */ /* 0x000fe2000bf05270 */
[----:B----4-:R-:W-:Y:S10]  /*3250*/  @P2 BRA `(.L_x_58) ;  /* 0x00000000000c2947 */ /* 0x010ff40003800000 */
[----:B-1----:R-:W-:Y:S04]  /*3260*/  SHF.L.U32 R3, R8, 0x1f, RZ ;  /* 0x0000001f08037819 */ /* 0x002fe800000006ff */
[----:B------:R-:W1:Y:S02]  /*3270*/  SYNCS.PHASECHK.TRANS64.TRYWAIT P0, [UR7], R3 ;  /* 0x00000003ff0075a7 */ /* 0x000e640008001107 */
[----:B-1----:R-:W-:Y:S05]  /*3280*/  @!P0 BRA `(.L_x_59) ;  /* 0x0000003400288947 */ /* 0x002fea0003800000 */
.L_x_58:
[----:B------:R-:W-:Y:S01]  /*3290*/  UISETP.NE.AND UP1, UPT, UR15, 0x1, UPT ;  /* 0x000000010f00788c */ /* 0x000fe2000bf25270 */
[----:B------:R-:W-:Y:S01]  /*32a0*/  PLOP3.LUT P2, PT, PT, PT, PT, 0x80, 0x8 ;  /* 0x000000000008781c */ /* 0x000fe20003f4f070 */
[----:B------:R-:W-:Y:S02]  /*32b0*/  UIADD3 UR17, UPT, UPT, UR14, 0x1, URZ ;  /* 0x000000010e117890 */ /* 0x000fe4000fffe0ff */
[----:B------:R-:W-:Y:S02]  /*32c0*/  ULEA UR24, UR14, UR12, 0x8 ;  /* 0x0000000c0e187291 */ /* 0x000fe4000f8e40ff */
[----:B------:R-:W-:Y:S01]  /*32d0*/  UISETP.NE.AND UP2, UPT, UR17, 0x6, UPT ;  /* 0x000000061100788c */ /* 0x000fe2000bf45270 */
[----:B------:R-:W-:Y:S01]  /*32e0*/  PLOP3.LUT P0, PT, PT, PT, UP1, 0x80, 0x8 ;  /* 0x000000000008781c */ /* 0x000fe20003f0f018 */
[----:B------:R-:W-:Y:S02]  /*32f0*/  ULEA UR26, UR14, UR11, 0x8 ;  /* 0x0000000b0e1a7291 */ /* 0x000fe4000f8e40ff */
[----:B------:R-:W-:Y:S02]  /*3300*/  USEL UR13, URZ, 0x1, UP2 ;  /* 0x00000001ff0d7887 */ /* 0x000fe40009000000 */
[----:B------:R-:W-:Y:S02]  /*3310*/  USEL UR17, UR17, URZ, UP2 ;  /* 0x000000ff11117287 */ /* 0x000fe40009000000 */
[----:B------:R-:W-:Y:S02]  /*3320*/  UIADD3 UR30, UPT, UPT, UR24, 0x2, URZ ;  /* 0x00000002181e7890 */ /* 0x000fe4000fffe0ff */
[----:B------:R-:W-:Y:S01]  /*3330*/  @UP1 ULEA UR4, UR17, UR6, 0x3 ;  /* 0x0000000611041291 */ /* 0x000fe2000f8e18ff */
[----:B------:R-:W-:Y:S01]  /*3340*/  LOP3.LUT R8, R8, UR13, RZ, 0x3c, !PT ;  /* 0x0000000d08087c12 */ /* 0x000fe2000f8e3cff */
[----:B------:R-:W-:Y:S02]  /*3350*/  UIADD3 UR28, UPT, UPT, UR26, 0x2, URZ ;  /* 0x000000021a1c7890 */ /* 0x000fe4000fffe0ff */
[----:B------:R-:W-:Y:S01]  /*3360*/  UIADD3 UR7, UPT, UPT, UR7, 0x30, URZ ;  /* 0x0000003007077890 */ /* 0x000fe2000fffe0ff */
[----:B-1----:R-:W-:Y:S01]  /*3370*/  @P0 SHF.L.U32 R0, R8, 0x1f, RZ ;  /* 0x0000001f08000819 */ /* 0x002fe200000006ff */
[----:B------:R-:W-:Y:S01]  /*3380*/  UMOV UR25, 0x80004020 ;  /* 0x8000402000197882 */ /* 0x000fe20000000000 */
[----:B------:R-:W-:Y:S01]  /*3390*/  UMOV UR27, 0x80004020 ;  /* 0x80004020001b7882 */ /* 0x000fe20000000000 */
[----:B------:R-:W-:Y:S01]  /*33a0*/  UMOV UR31, 0x80004020 ;  /* 0x80004020001f7882 */ /* 0x000fe20000000000 */
[----:B------:R2:W4:Y:S01]  /*33b0*/  @P0 SYNCS.PHASECHK.TRANS64.TRYWAIT P2, [UR4], R0 ;  /* 0x00000000ff0005a7 */ /* 0x0005220008041104 */
[----:B------:R-:W-:Y:S01]  /*33c0*/  UIADD3 UR15, UPT, UPT, UR15, -0x1, URZ ;  /* 0xffffffff0f0f7890 */ /* 0x000fe2000fffe0ff */
[----:B------:R2:W-:Y:S01]  /*33d0*/  UTCQMMA gdesc[UR26], gdesc[UR24], tmem[UR9], tmem[UR22], idesc[UR23], UP4 ;  /* 0x00ff16181a0075ea */ /* 0x0005e2000a000309 */
[----:B------:R-:W-:Y:S01]  /*33e0*/  UPLOP3.LUT UP4, UPT, UPT, UPT, UPT, 0x80, 0x8 ;  /* 0x000000000008789c */ /* 0x000fe20003f8f070 */
[----:B------:R-:W-:Y:S01]  /*33f0*/  UMOV UR29, 0x80004020 ;  /* 0x80004020001d7882 */ /* 0x000fe20000000000 */
[----:B------:R-:W-:Y:S01]  /*3400*/  UMOV UR14, UR17 ;  /* 0x00000011000e7c82 */ /* 0x000fe20008000000 */
[----:B------:R2:W-:Y:S01]  /*3410*/  UTCQMMA gdesc[UR28], gdesc[UR30], tmem[UR9], tmem[UR20], idesc[UR21], UPT ;  /* 0x00ff141e1c0075ea */ /* 0x0005e2000b800309 */
[----:B------:R2:W-:Y:S01]  /*3420*/  UTCBAR [UR7], URZ ;  /* 0x000000ff070073e9 */ /* 0x0005e200080000ff */
[----:B------:R-:W-:Y:S06]  /*3430*/  BRA.U UP0, `(.L_x_60) ;  /* 0xfffffffd00787547 */ /* 0x000fec000b83ffff */
.L_x_57:
[----:B------:R-:W-:Y:S01]  /*3440*/  UIADD3 UR18, UPT, UPT, UR18, 0x1, URZ ;  /* 0x0000000112127890 */ /* 0x000fe2000fffe0ff */
[C---:B------:R-:W-:Y:S01]  /*3450*/  ISETP.NE.AND P0, PT, R10.reuse, 0x2, PT ;  /* 0x000000020a00780c */ /* 0x040fe20003f05270 */
[----:B------:R-:W-:Y:S02]  /*3460*/  UIADD3 UR8, UPT, UPT, UR8, 0xa0, URZ ;  /* 0x000000a008087890 */ /* 0x000fe4000fffe0ff */
[----:B------:R-:W-:Y:S01]  /*3470*/  UISETP.NE.AND UP0, UPT, UR18, 0x4, UPT ;  /* 0x000000041200788c */ /* 0x000fe2000bf05270 */
[----:B-12---:R-:W-:Y:S02]  /*3480*/  SEL R0, RZ, 0x1, P0 ;  /* 0x00000001ff007807 */ /* 0x006fe40000000000 */
[----:B------:R-:W-:Y:S01]  /*3490*/  SEL R10, R10, RZ, P0 ;  /* 0x000000ff0a0a7207 */ /* 0x000fe20000000000 */
[----:B------:R-:W-:Y:S01]  /*34a0*/  USEL UR4, URZ, 0x1, UP0 ;  /* 0x00000001ff047887 */ /* 0x000fe20008000000 */
[----:B------:R-:W-:Y:S01]  /*34b0*/  LOP3.LUT R9, R9, R0, RZ, 0x3c, !PT ;  /* 0x0000000009097212 */ /* 0x000fe200078e3cff */
[----:B------:R-:W-:Y:S01]  /*34c0*/  USEL UR18, UR18, URZ, UP0 ;  /* 0x000000ff12127287 */ /* 0x000fe20008000000 */
[----:B------:R1:W-:Y:S03]  /*34d0*/  UTCBAR [UR8], URZ ;  /* 0x000000ff080073e9 */ /* 0x0003e600080000ff */
[----:B------:R-:W-:Y:S01]  /*34e0*/  LOP3.LUT R11, R11, UR4, RZ, 0x3c, !PT ;  /* 0x000000040b0b7c12 */ /* 0x000fe2000f8e3cff */
[----:B------:R-:W-:Y:S07]  /*34f0*/  @P1 BRA `(.L_x_61) ;  /* 0xfffffff800b01947 */ /* 0x000fee000383ffff */
[----:B------:R-:W2:Y:S01]  /*3500*/  S2UR UR4, SR_CgaCtaId ;  /* 0x00000000000479c3 */ /* 0x000ea20000008800 */
[----:B------:R-:W-:Y:S01]  /*3510*/  ELECT P0, URZ, PT ;  /* 0x0000000000ff782f */ /* 0x000fe20003800000 */
[----:B------:R-:W-:Y:S01]  /*3520*/  IMAD.MOV.U32 R0, RZ, RZ, 0x1 ;  /* 0x00000001ff007424 */ /* 0x000fe200078e00ff */
[----:B------:R-:W-:Y:S01]  /*3530*/  UIADD3 UR6, UPT, UPT, UR6, 0xc0, URZ ;  /* 0x000000c006067890 */ /* 0x000fe2000fffe0ff */
[----:B------:R-:W-:Y:S01]  /*3540*/  SHF.L.U32 R3, R11, 0x1f, RZ ;  /* 0x0000001f0b037819 */ /* 0x000fe200000006ff */
[----:B------:R-:W-:-:S03]  /*3550*/  UMOV UR5, 0x40 ;  /* 0x0000004000057882 */ /* 0x000fc60000000000 */
[----:B------:R-:W-:Y:S01]  /*3560*/  UVIRTCOUNT.DEALLOC.SMPOOL 0x80 ;  /* 0x000000800000784c */ /* 0x000fe20000000000 */
[----:B--2---:R-:W-:Y:S02]  /*3570*/  ULEA UR4, UR4, UR5, 0x18 ;  /* 0x0000000504047291 */ /* 0x004fe4000f8ec0ff */
[----:B------:R-:W-:-:S07]  /*3580*/  ULEA UR5, UR18, UR6, 0x3 ;  /* 0x0000000612057291 */ /* 0x000fce000f8e18ff */
[----:B------:R2:W-:Y:S02]  /*3590*/  @P0 STS.U8 [UR4+0x1c], R0 ;  /* 0x00001c00ff000988 */ /* 0x0005e40008000004 */
[----:B------:R-:W3:Y:S02]  /*35a0*/  SYNCS.PHASECHK.TRANS64.TRYWAIT P0, [UR5], R3 ;  /* 0x00000003ff0075a7 */ /* 0x000ee40008001105 */
[----:B--23--:R-:W-:Y:S05]  /*35b0*/  @!P0 BRA `(.L_x_62) ;  /* 0x0000003000748947 */ /* 0x00cfea0003800000 */
.L_x_121:
[----:B------:R-:W-:-:S04]  /*35c0*/  UIADD3 UR7, UPT, UPT, UR18, 0x1, URZ ;  /* 0x0000000112077890 */ /* 0x000fc8000fffe0ff */
[----:B------:R-:W-:-:S04]  /*35d0*/  UISETP.NE.AND UP0, UPT, UR7, 0x4, UPT ;  /* 0x000000040700788c */ /* 0x000fc8000bf05270 */
[----:B-1----:R-:W-:Y:S02]  /*35e0*/  USEL UR8, URZ, 0x1, UP0 ;  /* 0x00000001ff087887 */ /* 0x002fe40008000000 */
[----:B------:R-:W-:-:S04]  /*35f0*/  USEL UR7, UR7, URZ, UP0 ;  /* 0x000000ff07077287 */ /* 0x000fc80008000000 */
[----:B------:R-:W-:Y:S01]  /*3600*/  ULEA UR5, UR7, UR6, 0x3 ;  /* 0x0000000607057291 */ /* 0x000fe2000f8e18ff */
[----:B------:R-:W-:-:S04]  /*3610*/  LOP3.LUT R2, R11, UR8, RZ, 0x3c, !PT ;  /* 0x000000080b027c12 */ /* 0x000fc8000f8e3cff */
[----:B--2---:R-:W-:-:S04]  /*3620*/  SHF.L.U32 R3, R2, 0x1f, RZ ;  /* 0x0000001f02037819 */ /* 0x004fc800000006ff */
[----:B------:R-:W1:Y:S02]  /*3630*/  SYNCS.PHASECHK.TRANS64.TRYWAIT P0, [UR5], R3 ;  /* 0x00000003ff0075a7 */ /* 0x000e640008001105 */
[----:B-1----:R-:W-:Y:S05]  /*3640*/  @!P0 BRA `(.L_x_63) ;  /* 0x0000003000688947 */ /* 0x002fea0003800000 */
.L_x_123:
        /* <DEDUP_REMOVED lines=9> */
.L_x_125:
[----:B------:R-:W-:-:S04]  /*36e0*/  UIADD3 UR7, UPT, UPT, UR7, 0x1, URZ ;  /* 0x0000000107077890 */ /* 0x000fc8000fffe0ff */
[----:B------:R-:W-:-:S04]  /*36f0*/  UISETP.NE.AND UP0, UPT, UR7, 0x4, UPT ;  /* 0x000000040700788c */ /* 0x000fc8000bf05270 */
[----:B------:R-:W-:Y:S02]  /*3700*/  USEL UR5, URZ, 0x1, UP0 ;  /* 0x00000001ff057887 */ /* 0x000fe40008000000 */
[----:B------:R-:W-:-:S04]  /*3710*/  USEL UR7, UR7, URZ, UP0 ;  /* 0x000000ff07077287 */ /* 0x000fc80008000000 */
[----:B------:R-:W-:Y:S01]  /*3720*/  ULEA UR7, UR7, UR6, 0x3 ;  /* 0x0000000607077291 */ /* 0x000fe2000f8e18ff */
[----:B-1----:R-:W-:-:S04]  /*3730*/  LOP3.LUT R3, R2, UR5, RZ, 0x3c, !PT ;  /* 0x0000000502037c12 */ /* 0x002fc8000f8e3cff */
[----:B------:R-:W-:-:S04]  /*3740*/  SHF.L.U32 R3, R3, 0x1f, RZ ;  /* 0x0000001f03037819 */ /* 0x000fc800000006ff */
[----:B------:R-:W1:Y:S02]  /*3750*/  SYNCS.PHASECHK.TRANS64.TRYWAIT P0, [UR7], R3 ;  /* 0x00000003ff0075a7 */ /* 0x000e640008001107 */
[----:B-1----:R-:W-:Y:S05]  /*3760*/  @!P0 BRA `(.L_x_65) ;  /* 0x0000003000508947 */ /* 0x002fea0003800000 */
.L_x_127:
[----:B------:R-:W-:Y:S01]  /*3770*/  NOP ;  /* 0x0000000000007918 */ /* 0x000fe20000000000 */
[----:B-1----:R-:W1:Y:S01]  /*3780*/  LDS R0, [UR4+0x14] ;  /* 0x00001404ff007984 */ /* 0x002e620008000800 */
[----:B------:R-:W-:Y:S01]  /*3790*/  ULOP3.LUT UR6, UR19, 0xffff, URZ, 0xc0, !UPT ;  /* 0x0000ffff13067892 */ /* 0x000fe2000f8ec0ff */
[----:B------:R-:W-:Y:S01]  /*37a0*/  UMOV UR8, 0xffff ;  /* 0x0000ffff00087882 */ /* 0x000fe20000000000 */
[----:B------:R-:W-:Y:S02]  /*37b0*/  UMOV UR5, 0x1 ;  /* 0x0000000100057882 */ /* 0x000fe40000000000 */
[----:B------:R-:W-:-:S04]  /*37c0*/  USHF.R.U32.HI UR6, URZ, 0x5, UR6 ;  /* 0x00000005ff067899 */ /* 0x000fc80008011606 */
[----:B------:R-:W-:Y:S02]  /*37d0*/  USHF.L.U32 UR8, UR8, UR6, URZ ;  /* 0x0000000608087299 */ /* 0x000fe400080006ff */
[----:B------:R-:W-:-:S04]  /*37e0*/  USHF.L.U32 UR5, UR5, UR6, URZ ;  /* 0x0000000605057299 */ /* 0x000fc800080006ff */
[----:B-1----:R-:W-:-:S04]  /*37f0*/  LOP3.LUT R0, R0, UR8, RZ, 0xc0, !PT ;  /* 0x0000000800007c12 */ /* 0x002fc8000f8ec0ff */
[----:B------:R-:W-:-:S13]  /*3800*/  ISETP.NE.AND P0, PT, R0, UR8, PT ;  /* 0x0000000800007c0c */ /* 0x000fda000bf05270 */
[----:B------:R-:W-:Y:S05]  /*3810*/  @P0 BRA `(.L_x_66) ;  /* 0x0000000000580947 */ /* 0x000fea0003800000 */
[----:B------:R-:W1:Y:S02]  /*3820*/  LDS R0, [UR4+0x18] ;  /* 0x00001804ff007984 */ /* 0x000e640008000800 */
[----:B-1----:R-:W-:-:S04]  /*3830*/  LOP3.LUT R0, R0, UR5, RZ, 0xc0, !PT ;  /* 0x0000000500007c12 */ /* 0x002fc8000f8ec0ff */
[----:B------:R-:W-:-:S13]  /*3840*/  ISETP.NE.AND P0, PT, R0, UR5, PT ;  /* 0x0000000500007c0c */ /* 0x000fda000bf05270 */
[----:B------:R-:W-:Y:S05]  /*3850*/  @P0 BRA `(.L_x_67) ;  /* 0x00000000003c0947 */ /* 0x000fea0003800000 */
[----:B------:R-:W1:Y:S01]  /*3860*/  S2R R2, SR_LANEID ;  /* 0x0000000000027919 */ /* 0x000e620000000000 */
[----:B------:R-:W-:Y:S01]  /*3870*/  ULOP3.LUT UR8, URZ, UR8, URZ, 0x33, !UPT ;  /* 0x00000008ff087292 */ /* 0x000fe2000f8e33ff */
[----:B------:R-:W-:Y:S01]  /*3880*/  LOP3.LUT R4, RZ, UR5, RZ, 0x33, !PT ;  /* 0x00000005ff047c12 */ /* 0x000fe2000f8e33ff */
[----:B------:R-:W-:Y:S02]  /*3890*/  VOTEU.ANY UR7, UPT, PT ;  /* 0x0000000000077886 */ /* 0x000fe400038e0100 */
[----:B------:R-:W-:Y:S01]  /*38a0*/  UFLO.U32 UR7, UR7 ;  /* 0x00000007000772bd */ /* 0x000fe200080e0000 */
[----:B------:R-:W2:Y:S01]  /*38b0*/  REDUX UR5, R4 ;  /* 0x00000000040573c4 */ /* 0x000ea20000000000 */
[----:B------:R-:W-:-:S06]  /*38c0*/  IMAD.U32 R0, RZ, RZ, UR8 ;  /* 0x00000008ff007e24 */ /* 0x000fcc000f8e00ff */
[----:B------:R3:W-:Y:S01]  /*38d0*/  UTCATOMSWS.AND URZ, UR8 ;  /* 0x0000000800ff79e3 */ /* 0x0007e20008000000 */
[----:B------:R-:W4:Y:S01]  /*38e0*/  REDUX UR6, R0 ;  /* 0x00000000000673c4 */ /* 0x000f220000000000 */
[----:B-1----:R-:W-:Y:S01]  /*38f0*/  ISETP.EQ.U32.AND P0, PT, R2, UR7, PT ;  /* 0x0000000702007c0c */ /* 0x002fe2000bf02070 */
[----:B--2---:R-:W-:Y:S01]  /*3900*/  IMAD.U32 R2, RZ, RZ, UR5 ;  /* 0x00000005ff027e24 */ /* 0x004fe2000f8e00ff */
[----:B----4-:R-:W-:-:S11]  /*3910*/  MOV R3, UR6 ;  /* 0x0000000600037c02 */ /* 0x010fd60008000f00 */
[----:B------:R3:W-:Y:S04]  /*3920*/  @P0 ATOMS.AND RZ, [UR4+0x14], R3 ;  /* 0x00001403ffff098c */ /* 0x0007e8000a800004 */
[----:B------:R3:W-:Y:S01]  /*3930*/  @P0 ATOMS.AND RZ, [UR4+0x18], R2 ;  /* 0x00001802ffff098c */ /* 0x0007e2000a800004 */
[----:B------:R-:W-:Y:S05]  /*3940*/  BRA `(.L_x_68) ;  /* 0x0000000000147947 */ /* 0x000fea0003800000 */
.L_x_67:
[----:B------:R-:W-:Y:S02]  /*3950*/  MOV R2, 0x3970 ;  /* 0x0000397000027802 */ /* 0x000fe40000000f00 */
[----:B----45:R-:W-:Y:S05]  /*3960*/  CALL.REL.NOINC `($__internal_0_$__cuda_sm10x_tcgen05_guardrail_trap_col_being_dealloced_not_returned_by_alloc) ;  /* 0x00000030006c7944 */ /* 0x030fea0003c00000 */
[----:B------:R-:W-:Y:S05]  /*3970*/  BRA `(.L_x_68) ;  /* 0x0000000000087947 */ /* 0x000fea0003800000 */
.L_x_66:
[----:B------:R-:W-:Y:S02]  /*3980*/  MOV R2, 0x39a0 ;  /* 0x000039a000027802 */ /* 0x000fe40000000f00 */
[----:B----45:R-:W-:Y:S05]  /*3990*/  CALL.REL.NOINC `($__internal_2_$__cuda_sm10x_tcgen05_guardrail_trap_unallocated_columns_being_dealloced) ;  /* 0x0000003000787944 */ /* 0x030fea0003c00000 */
.L_x_68:
[----:B------:R-:W-:Y:S01]  /*39a0*/  NOP ;  /* 0x0000000000007918 */ /* 0x000fe20000000000 */
[----:B---3--:R-:W-:Y:S05]  /*39b0*/  EXIT ;  /* 0x000000000000794d */ /* 0x008fea0003800000 */
.L_x_50:
[----:B------:R-:W-:-:S09]  /*39c0*/  UISETP.NE.OR UP2, UPT, UR8, 0x3, !UP2 ;  /* 0x000000030800788c */ /* 0x000fd2000d745670 */
[----:B------:R-:W-:Y:S05]  /*39d0*/  BRA.U UP2, `(.L_x_69) ;  /* 0x0000000902c87547 */ /* 0x000fea000b800000 */
[----:B------:R-:W1:Y:S01]  /*39e0*/  LDCU.64 UR6, c[0x0][0x888] ;  /* 0x00011100ff0677ac */ /* 0x000e620008000a00 */
[----:B------:R-:W2:Y:S01]  /*39f0*/  LDC R0, c[0x0][0xb30] ;  /* 0x0002cc00ff007b82 */ /* 0x000ea20000000800 */
[----:B------:R-:W-:Y:S01]  /*3a00*/  IMAD.MOV.U32 R30, RZ, RZ, 0x1 ;  /* 0x00000001ff1e7424 */ /* 0x000fe200078e00ff */
[----:B------:R-:W-:Y:S01]  /*3a10*/  CS2R R28, SRZ ;  /* 0x00000000001c7805 */ /* 0x000fe2000001ff00 */
[----:B------:R-:W4:Y:S01]  /*3a20*/  LDCU.64 UR4, c[0x0][0x890] ;  /* 0x00011200ff0477ac */ /* 0x000f220008000a00 */
[----:B------:R-:W-:Y:S01]  /*3a30*/  IMAD.MOV.U32 R25, RZ, RZ, 0x1000 ;  /* 0x00001000ff197424 */ /* 0x000fe200078e00ff */
[----:B------:R-:W-:-:S03]  /*3a40*/  UMOV UR8, 0x400 ;  /* 0x0000040000087882 */ /* 0x000fc60000000000 */
[----:B------:R-:W3:Y:S01]  /*3a50*/  LDC R19, c[0x0][0x370] ;  /* 0x0000dc00ff137b82 */ /* 0x000ee20000000800 */
[----:B------:R-:W-:-:S07]  /*3a60*/  UPLOP3.LUT UP1, UPT, UPT, UPT, UPT, 0x40, 0x4 ;  /* 0x000000000004789c */ /* 0x000fce0003f2e870 */
[----:B------:R-:W3:Y:S01]  /*3a70*/  LDC R2, c[0x0][0xb0c] ;  /* 0x0002c300ff027b82 */ /* 0x000ee20000000800 */
[----:B-1----:R-:W-:Y:S02]  /*3a80*/  UISETP.NE.U32.AND UP2, UPT, UR6, URZ, UPT ;  /* 0x000000ff0600728c */ /* 0x002fe4000bf45070 */
[----:B------:R-:W-:Y:S02]  /*3a90*/  ULEA UR6, UR37, UR8, 0x18 ;  /* 0x0000000825067291 */ /* 0x000fe4000f8ec0ff */
[----:B------:R-:W-:Y:S02]  /*3aa0*/  UISETP.NE.AND.EX UP2, UPT, UR7, URZ, UPT, UP2 ;  /* 0x000000ff0700728c */ /* 0x000fe4000bf45320 */
[----:B------:R-:W-:Y:S01]  /*3ab0*/  UIADD3 UR7, UPT, UPT, UR6, 0x60, URZ ;  /* 0x0000006006077890 */ /* 0x000fe2000fffe0ff */
[----:B------:R-:W1:Y:S01]  /*3ac0*/  LDC R18, c[0x0][0xb20] ;  /* 0x0002c800ff127b82 */ /* 0x000e620000000800 */
[----:B----4-:R-:W-:Y:S01]  /*3ad0*/  UISETP.NE.U32.AND UP3, UPT, UR4, URZ, UPT ;  /* 0x000000ff0400728c */ /* 0x010fe2000bf65070 */
[----:B--2---:R-:W-:Y:S01]  /*3ae0*/  ISETP.NE.AND P1, PT, R0, 0x1, PT ;  /* 0x000000010000780c */ /* 0x004fe20003f25270 */
[----:B------:R-:W-:-:S02]  /*3af0*/  UPRMT UR37, UR37, 0x654, UR7 ;  /* 0x0000065425257896 */ /* 0x000fc40008000007 */
[----:B------:R-:W-:-:S03]  /*3b00*/  UISETP.NE.AND.EX UP3, UPT, UR5, URZ, UPT, UP3 ;  /* 0x000000ff0500728c */ /* 0x000fc6000bf65330 */
[----:B------:R-:W2:Y:S08]  /*3b10*/  LDC.64 R32, c[0x0][0x348] ;  /* 0x0000d200ff207b82 */ /* 0x000eb00000000a00 */
[----:B------:R-:W4:Y:S08]  /*3b20*/  LDC.64 R16, c[0x0][0xb10] ;  /* 0x0002c400ff107b82 */ /* 0x000f300000000a00 */
[----:B------:R-:W1:Y:S08]  /*3b30*/  LDC.64 R6, c[0x0][0xb18] ;  /* 0x0002c600ff067b82 */ /* 0x000e700000000a00 */
[----:B------:R-:W1:Y:S08]  /*3b40*/  LDC.64 R4, c[0x0][0xb28] ;  /* 0x0002ca00ff047b82 */ /* 0x000e700000000a00 */
[----:B---3--:R-:W1:Y:S02]  /*3b50*/  LDC R24, c[0x0][0x374] ;  /* 0x0000dd00ff187b82 */ /* 0x008e640000000800 */
.L_x_77:
[C---:B------:R-:W-:Y:S02]  /*3b60*/  LEA R0, R29.reuse, UR6, 0x3 ;  /* 0x000000061d007c11 */ /* 0x040fe4000f8e18ff */
[----:B------:R-:W-:Y:S02]  /*3b70*/  SHF.L.U32 R3, R28, 0x1f, RZ ;  /* 0x0000001f1c037819 */ /* 0x000fe400000006ff */
[----:B------:R-:W-:Y:S02]  /*3b80*/  LEA R20, R29, UR6, 0x4 ;  /* 0x000000061d147c11 */ /* 0x000fe4000f8e20ff */
[----:B---3--:R-:W3:Y:S02]  /*3b90*/  SYNCS.PHASECHK.TRANS64.TRYWAIT P0, [R0+URZ+0x80], R3 ;  /* 0x00008003000075a7 */ /* 0x008ee400080011ff */
[----:B---3--:R-:W-:Y:S05]  /*3ba0*/  @!P0 BRA `(.L_x_70) ;  /* 0x0000002c00588947 */ /* 0x008fea0003800000 */
.L_x_128:
[----:B------:R-:W-:Y:S01]  /*3bb0*/  ISETP.GE.AND P0, PT, R40, 0x1, PT ;  /* 0x000000012800780c */ /* 0x000fe20003f06270 */
[----:B------:R-:W1:Y:S01]  /*3bc0*/  LDS.128 R20, [R20+0x110] ;  /* 0x0001100014147984 */ /* 0x000e620000000c00 */
[----:B------:R-:W-:Y:S01]  /*3bd0*/  ISETP.NE.U32.AND P4, PT, RZ, UR4, PT ;  /* 0x00000004ff007c0c */ /* 0x000fe2000bf85070 */
[----:B---3--:R-:W-:Y:S01]  /*3be0*/  VIADD R0, R0, 0x90 ;  /* 0x0000009000007836 */ /* 0x008fe20000000000 */
[----:B------:R-:W-:Y:S02]  /*3bf0*/  SHF.L.U32 R26, R30, 0x1f, RZ ;  /* 0x0000001f1e1a7819 */ /* 0x000fe400000006ff */
[----:B------:R-:W-:Y:S02]  /*3c00*/  ISETP.NE.AND.EX P4, PT, RZ, UR5, PT, P4 ;  /* 0x00000005ff007c0c */ /* 0x000fe4000bf85340 */
[----:B------:R-:W-:Y:S01]  /*3c10*/  PRMT R0, RZ, 0x654, R0 ;  /* 0x00000654ff007816 */ /* 0x000fe20000000000 */
[----:B------:R-:W-:Y:S01]  /*3c20*/  @!PT LDS RZ, [RZ] ;  /* 0x00000000fffff984 */ /* 0x000fe20000000800 */
[----:B------:R-:W-:Y:S01]  /*3c30*/  @!PT LDS RZ, [RZ] ;  /* 0x00000000fffff984 */ /* 0x000fe20000000800 */
[----:B------:R-:W-:Y:S01]  /*3c40*/  @!PT LDS RZ, [RZ] ;  /* 0x00000000fffff984 */ /* 0x000fe20000000800 */
[----:B------:R-:W-:Y:S01]  /*3c50*/  @!PT LDS RZ, [RZ] ;  /* 0x00000000fffff984 */ /* 0x000fe20000000800 */
[----:B------:R3:W-:Y:S06]  /*3c60*/  MEMBAR.ALL.CTA ;  /* 0x0000000000007992 */ /* 0x0007ec0000008000 */
[----:B---3--:R-:W3:Y:S02]  /*3c70*/  FENCE.VIEW.ASYNC.S ;  /* 0x00000000000073c6 */ /* 0x008ee40000000000 */
[----:B---3--:R3:W-:Y:S01]  /*3c80*/  SYNCS.ARRIVE.TRANS64.RED.A1T0 RZ, [R0+URZ], RZ ;  /* 0x000000ff00ff79a7 */ /* 0x0087e200081004ff */
[----:B-1----:R-:W-:Y:S11]  /*3c90*/  LOP3.LUT P3, RZ, R22, 0x1, RZ, 0xc0, !PT ;  /* 0x0000000116ff7812 */ /* 0x002ff6000786c0ff */
[----:B------:R-:W-:Y:S02]  /*3ca0*/  @!UPT UIADD3 URZ, UPT, UPT, URZ, URZ, URZ ;  /* 0x000000fffffff290 */ /* 0x000fe4000fffe0ff */
[----:B------:R-:W-:Y:S02]  /*3cb0*/  @P3 MOV R13, R20 ;  /* 0x00000014000d3202 */ /* 0x000fe40000000f00 */
[----:B------:R-:W-:Y:S01]  /*3cc0*/  @P3 LOP3.LUT R8, R21, 0xffff, RZ, 0xc0, !PT ;  /* 0x0000ffff15083812 */ /* 0x000fe200078ec0ff */
[----:B---3--:R-:W-:Y:S06]  /*3cd0*/  @!P0 BRA `(.L_x_71) ;  /* 0x0000000000a48947 */ /* 0x008fec0003800000 */
[----:B------:R-:W-:Y:S01]  /*3ce0*/  IMAD.HI.U32 R31, R24, R7, RZ ;  /* 0x00000007181f7227 */ /* 0x000fe200078e00ff */
[----:B------:R-:W-:Y:S02]  /*3cf0*/  ISETP.NE.AND P0, PT, R6, 0x1, PT ;  /* 0x000000010600780c */ /* 0x000fe40003f05270 */
[----:B------:R-:W-:Y:S01]  /*3d00*/  ISETP.NE.AND P2, PT, R40, 0x1, PT ;  /* 0x000000012800780c */ /* 0x000fe20003f45270 */
[----:B----4-:R-:W-:Y:S01]  /*3d10*/  IMAD.HI.U32 R34, R19, R16, RZ ;  /* 0x0000001013227227 */ /* 0x010fe200078e00ff */
[----:B------:R-:W-:Y:S02]  /*3d20*/  SHF.R.U32.HI R31, RZ, R18, R31 ;  /* 0x00000012ff1f7219 */ /* 0x000fe4000001161f */
[----:B------:R-:W-:Y:S01]  /*3d30*/  ISETP.NE.AND P5, PT, R2, 0x1, PT ;  /* 0x000000010200780c */ /* 0x000fe20003fa5270 */
[----:B------:R-:W-:Y:S01]  /*3d40*/  IMAD.HI.U32 R36, R13, R16, RZ ;  /* 0x000000100d247227 */ /* 0x000fe200078e00ff */
[----:B------:R-:W-:Y:S02]  /*3d50*/  SHF.R.U32.HI R34, RZ, R17, R34 ;  /* 0x00000011ff227219 */ /* 0x000fe40000011622 */
[----:B------:R-:W-:Y:S01]  /*3d60*/  SEL R3, R24, R31, !P0 ;  /* 0x0000001f18037207 */ /* 0x000fe20004000000 */
[C---:B------:R-:W-:Y:S01]  /*3d70*/  IMAD.HI.U32 R31, R8.reuse, R7, RZ ;  /* 0x00000007081f7227 */ /* 0x040fe200078e00ff */
[----:B------:R-:W-:Y:S02]  /*3d80*/  SEL R11, R19, R34, !P5 ;  /* 0x00000022130b7207 */ /* 0x000fe40006800000 */
[----:B------:R-:W-:Y:S01]  /*3d90*/  SHF.R.U32.HI R36, RZ, R17, R36 ;  /* 0x00000011ff247219 */ /* 0x000fe20000011624 */
[----:B------:R-:W-:Y:S01]  /*3da0*/  IMAD.HI.U32 R38, R3, R4, RZ ;  /* 0x0000000403267227 */ /* 0x000fe200078e00ff */
[----:B------:R-:W-:Y:S03]  /*3db0*/  SHF.R.U32.HI R31, RZ, R18, R31 ;  /* 0x00000012ff1f7219 */ /* 0x000fe6000001161f */
[----:B------:R-:W-:Y:S01]  /*3dc0*/  IMAD.HI.U32 R34, R11, R4, RZ ;  /* 0x000000040b227227 */ /* 0x000fe200078e00ff */
[----:B------:R-:W-:Y:S02]  /*3dd0*/  @P2 SHF.R.U32.HI R3, RZ, R5, R38 ;  /* 0x00000005ff032219 */ /* 0x000fe40000011626 */
[----:B------:R-:W-:Y:S02]  /*3de0*/  SEL R9, R8, R31, !P0 ;  /* 0x0000001f08097207 */ /* 0x000fe40004000000 */
[----:B------:R-:W-:Y:S01]  /*3df0*/  @P2 SHF.R.U32.HI R11, RZ, R5, R34 ;  /* 0x00000005ff0b2219 */ /* 0x000fe20000011622 */
[C---:B------:R-:W-:Y:S01]  /*3e00*/  IMAD R10, R40.reuse, R3, RZ ;  /* 0x00000003280a7224 */ /* 0x040fe200078e02ff */
[----:B------:R-:W-:Y:S01]  /*3e10*/  SEL R3, R13, R36, !P5 ;  /* 0x000000240d037207 */ /* 0x000fe20006800000 */
[C---:B------:R-:W-:Y:S03]  /*3e20*/  IMAD.HI.U32 R14, R9.reuse, R4, RZ ;  /* 0x00000004090e7227 */ /* 0x040fe600078e00ff */
[----:B------:R-:W-:Y:S01]  /*3e30*/  ISETP.GE.AND P0, PT, R9, R10, PT ;  /* 0x0000000a0900720c */ /* 0x000fe20003f06270 */
[C---:B------:R-:W-:Y:S01]  /*3e40*/  IMAD R12, R40.reuse, R11, RZ ;  /* 0x0000000b280c7224 */ /* 0x040fe200078e02ff */
[-C--:B------:R-:W-:Y:S04]  /*3e50*/  SHF.R.U32.HI R14, RZ, R5.reuse, R14 ;  /* 0x00000005ff0e7219 */ /* 0x080fe8000001160e */
[----:B------:R-:W-:Y:S02]  /*3e60*/  ISETP.GE.OR P0, PT, R3, R12, P0 ;  /* 0x0000000c0300720c */ /* 0x000fe40000706670 */
[----:B------:R-:W-:Y:S05]  /*3e70*/  SEL R15, R9, R14, !P2 ;  /* 0x0000000e090f7207 */ /* 0x000fea0005000000 */
[----:B------:R-:W-:Y:S04]  /*3e80*/  IMAD.MOV R14, RZ, RZ, -R15 ;  /* 0x000000ffff0e7224 */ /* 0x000fe800078e0a0f */
[----:B------:R-:W-:Y:S02]  /*3e90*/  IMAD R14, R40, R14, R9 ;  /* 0x0000000e280e7224 */ /* 0x000fe400078e0209 */
[C---:B------:R-:W-:Y:S05]  /*3ea0*/  @!P0 IMAD.HI.U32 R10, R3.reuse, R4, RZ ;  /* 0x00000004030a8227 */ /* 0x040fea00078e00ff */
[----:B------:R-:W-:Y:S04]  /*3eb0*/  @!P0 SHF.R.U32.HI R10, RZ, R5, R10 ;  /* 0x00000005ff0a8219 */ /* 0x000fe8000001160a */
[----:B------:R-:W-:Y:S01]  /*3ec0*/  @!P0 SEL R0, R3, R10, !P2 ;  /* 0x0000000a03008207 */ /* 0x000fe20005000000 */
[----:B------:R-:W-:Y:S03]  /*3ed0*/  IMAD.MOV R10, RZ, RZ, -R3 ;  /* 0x000000ffff0a7224 */ /* 0x000fe600078e0a03 */
[----:B------:R-:W-:Y:S01]  /*3ee0*/  @!P0 IADD3 R15, PT, PT, R15, -R0, RZ ;  /* 0x800000000f0f8210 */ /* 0x000fe20007ffe0ff */
[----:B------:R-:W-:Y:S01]  /*3ef0*/  @!P0 IMAD R0, R11, R14, R0 ;  /* 0x0000000e0b008224 */ /* 0x000fe200078e0200 */
[----:B------:R-:W-:Y:S01]  /*3f00*/  IADD3 R11, PT, PT, -R9, RZ, RZ ;  /* 0x000000ff090b7210 */ /* 0x000fe20007ffe1ff */
[----:B------:R-:W-:Y:S02]  /*3f10*/  IMAD R13, R2, R10, R13 ;  /* 0x0000000a020d7224 */ /* 0x000fe400078e020d */
[----:B------:R-:W-:Y:S02]  /*3f20*/  @!P0 IMAD R9, R15, R40, R3 ;  /* 0x000000280f098224 */ /* 0x000fe400078e0203 */
[----:B------:R-:W-:Y:S02]  /*3f30*/  @!P0 IMAD.MOV.U32 R3, RZ, RZ, R0 ;  /* 0x000000ffff038224 */ /* 0x000fe400078e0000 */
[----:B------:R-:W-:Y:S02]  /*3f40*/  IMAD R8, R6, R11, R8 ;  /* 0x0000000b06087224 */ /* 0x000fe400078e0208 */
[----:B------:R-:W-:Y:S02]  /*3f50*/  IMAD R13, R3, R2, R13 ;  /* 0x00000002030d7224 */ /* 0x000fe400078e020d */
[----:B------:R-:W-:Y:S02]  /*3f60*/  IMAD R8, R9, R6, R8 ;  /* 0x0000000609087224 */ /* 0x000fe400078e0208 */
.L_x_71:
[----:B------:R-:W-:Y:S05]  /*3f70*/  BRA.U UP1, `(.L_x_72) ;  /* 0x0000000101107547 */ /* 0x000fea000b800000 */
[----:B------:R-:W-:Y:S04]  /*3f80*/  MOV R0, UR13 ;  /* 0x0000000d00007c02 */ /* 0x000fe80008000f00 */
[----:B------:R-:W-:Y:S04]  /*3f90*/  SHF.L.U32 R3, R0, 0x1f, RZ ;  /* 0x0000001f00037819 */ /* 0x000fe800000006ff */
[----:B------:R-:W1:Y:S02]  /*3fa0*/  SYNCS.PHASECHK.TRANS64.TRYWAIT P0, [UR6+0x78], R3 ;  /* 0x00007803ff0075a7 */ /* 0x000e640008001106 */
[----:B-1----:R-:W-:Y:S05]  /*3fb0*/  @!P0 BRA `(.L_x_73) ;  /* 0x0000002800688947 */ /* 0x002fea0003800000 */
.L_x_72:
[----:B------:R-:W-:Y:S05]  /*3fc0*/  BRA.U !UP3, `(.L_x_74) ;  /* 0x000000010b347547 */ /* 0x000fea000b800000 */
[----:B------:R-:W-:Y:S01]  /*3fd0*/  UPLOP3.LUT UP0, UPT, UPT, UPT, UP2, 0x80, 0x8 ;  /* 0x000000000008789c */ /* 0x000fe20003f0f020 */
[----:B-1----:R-:W-:Y:S02]  /*3fe0*/  HFMA2 R0, -RZ, RZ, 0, 5.9604644775390625e-08 ;  /* 0x00000001ff007431 */ /* 0x002fe400000001ff */
[----:B------:R-:W-:Y:S03]  /*3ff0*/  IMAD.MOV.U32 R96, RZ, RZ, 0x1 ;  /* 0x00000001ff607424 */ /* 0x000fe600078e00ff */
[----:B------:R-:W-:Y:S05]  /*4000*/  PLOP3.LUT P0, PT, PT, PT, UP0, 0x80, 0x8 ;  /* 0x000000000008781c */ /* 0x000fea0003f0f008 */
[----:B------:R-:W1:Y:S01]  /*4010*/  @UP0 LDCU.64 UR8, c[0x0][0x888] ;  /* 0x00011100ff0807ac */ /* 0x000e620008000a00 */
[----:B------:R-:W-:Y:S07]  /*4020*/  @UP0 UIMAD UR7, UR36, UR4, URZ ;  /* 0x00000004240702a4 */ /* 0x000fee000f8e02ff */
[----:B------:R-:W-:Y:S01]  /*4030*/  @!P0 PRMT R96, R0, 0x7610, R96 ;  /* 0x0000761000608816 */ /* 0x000fe20000000060 */
[----:B-1----:R-:W-:Y:S03]  /*4040*/  @UP0 UIMAD.WIDE UR8, UR7, 0x4, UR8 ;  /* 0x00000004070808a5 */ /* 0x002fe6000f8e0208 */
[----:B------:R-:W1:Y:S03]  /*4050*/  @!UP0 LDCU UR7, c[0x0][0x880] ;  /* 0x00011000ff0787ac */ /* 0x000e660008000800 */
[----:B------:R-:W-:Y:S01]  /*4060*/  IMAD.U32 R10, RZ, RZ, UR8 ;  /* 0x00000008ff0a7e24 */ /* 0x000fe2000f8e00ff */
[----:B------:R-:W-:Y:S05]  /*4070*/  MOV R11, UR9 ;  /* 0x00000009000b7c02 */ /* 0x000fea0008000f00 */
[----:B-----5:R3:W5:Y:S02]  /*4080*/  @P0 LDG.E R49, desc[UR40][R10.64] ;  /* 0x000000280a310981 */ /* 0x020764000c1e1900 */
[----:B-1-3--:R-:W-:Y:S07]  /*4090*/  @!P0 IMAD.U32 R49, RZ, RZ, UR7 ;  /* 0x00000007ff318e24 */ /* 0x00afee000f8e00ff */
.L_x_74:
[----:B-----5:R-:W-:Y:S01]  /*40a0*/  @!P4 FSETP.EQ.AND P5, PT, R49, RZ, PT ;  /* 0x000000ff3100c20b */ /* 0x020fe20003fa2000 */
[----:B------:R-:W-:Y:S01]  /*40b0*/  @!UPT UIADD3 URZ, UPT, UPT, URZ, URZ, URZ ;  /* 0x000000fffffff290 */ /* 0x000fe2000fffe0ff */
[----:B------:R-:W-:Y:S11]  /*40c0*/  @!P4 BRA `(.L_x_75) ;  /* 0x000000000014c947 */ /* 0x000ff60003800000 */
[----:B------:R-:W-:Y:S02]  /*40d0*/  LOP3.LUT P0, RZ, R96, 0xff, RZ, 0xc0, !PT ;  /* 0x000000ff60ff7812 */ /* 0x000fe4000780c0ff */
[----:B------:R-:W-:Y:S04]  /*40e0*/  PLOP3.LUT P5, PT, PT, PT, UP0, 0x80, 0x8 ;  /* 0x000000000008781c */ /* 0x000fe80003faf008 */
[----:B------:R-:W-:Y:S07]  /*40f0*/  PLOP3.LUT P5, PT, P5, PT, PT, 0x8, 0x80 ;  /* 0x000000000080781c */ /* 0x000fee0002fae170 */
[----:B------:R-:W-:Y:S11]  /*4100*/  @P0 FSETP.EQ.AND P5, PT, R49, RZ, PT ;  /* 0x000000ff3100020b */ /* 0x000ff60003fa2000 */
[----:B------:R-:W-:Y:S02]  /*4110*/  @!UPT UIADD3 URZ, UPT, UPT, URZ, URZ, URZ ;  /* 0x000000fffffff290 */ /* 0x000fe4000fffe0ff */
.L_x_75:
[----:B------:R-:W3:Y:S01]  /*4120*/  SYNCS.PHASECHK.TRANS64.TRYWAIT P4, [UR6+0x68], R26 ;  /* 0x0000681aff0075a7 */ /* 0x000ee20008081106 */
[----:B------:R-:W-:Y:S01]  /*4130*/  @P3 SHF.R.U32.HI R27, RZ, 0x10, R21 ;  /* 0x00000010ff1b3819 */ /* 0x000fe20000011615 */
[----:B------:R-:W-:Y:S01]  /*4140*/  VIADD R29, R29, 0x1 ;  /* 0x000000011d1d7836 */ /* 0x000fe20000000000 */
[----:B------:R-:W5:Y:S08]  /*4150*/  LDC.64 R14, c[0x0][0xb10] ;  /* 0x0002c400ff0e7b82 */ /* 0x000f700000000a00 */
[----:B------:R-:W2:Y:S08]  /*4160*/  LDC.64 R10, c[0x0][0xb18] ;  /* 0x0002c600ff0a7b82 */ /* 0x000eb00000000a00 */
[----:B-1----:R-:W1:Y:S08]  /*4170*/  @!P1 LDC R0, c[0x0][0xb20] ;  /* 0x0002c800ff009b82 */ /* 0x002e700000000800 */
[----:B------:R-:W4:Y:S01]  /*4180*/  @!P1 LDC R3, c[0x0][0xb0c] ;  /* 0x0002c300ff039b82 */ /* 0x000f220000000800 */
[----:B-----5:R-:W-:Y:S05]  /*4190*/  @!P1 IMAD.HI.U32 R14, R13, R14, RZ ;  /* 0x0000000e0d0e9227 */ /* 0x020fea00078e00ff */
[----:B------:R-:W-:Y:S01]  /*41a0*/  @!P1 SHF.R.U32.HI R14, RZ, R15, R14 ;  /* 0x0000000fff0e9219 */ /* 0x000fe2000001160e */
[----:B--2---:R-:W-:Y:S01]  /*41b0*/  @!P1 IMAD.HI.U32 R11, R8, R11, RZ ;  /* 0x0000000b080b9227 */ /* 0x004fe200078e00ff */
[----:B------:R-:W-:Y:S04]  /*41c0*/  @!P1 ISETP.NE.AND P0, PT, R10, 0x1, PT ;  /* 0x000000010a00980c */ /* 0x000fe80003f05270 */
[----:B-1----:R-:W-:Y:S02]  /*41d0*/  @!P1 SHF.R.U32.HI R9, RZ, R0, R11 ;  /* 0x00000000ff099219 */ /* 0x002fe4000001160b */
[----:B----4-:R-:W-:Y:S02]  /*41e0*/  @!P1 ISETP.NE.AND P2, PT, R3, 0x1, PT ;  /* 0x000000010300980c */ /* 0x010fe40003f45270 */
[----:B------:R-:W-:Y:S02]  /*41f0*/  @!P1 SEL R9, R8, R9, !P0 ;  /* 0x0000000908099207 */ /* 0x000fe40004000000 */
[----:B------:R-:W-:Y:S02]  /*4200*/  ELECT P0, URZ, PT ;  /* 0x0000000000ff782f */ /* 0x000fe40003800000 */
[----:B------:R-:W-:Y:S05]  /*4210*/  @!P1 SEL R14, R13, R14, !P2 ;  /* 0x0000000e0d0e9207 */ /* 0x000fea0005000000 */
[----:B------:R-:W-:Y:S02]  /*4220*/  @!P1 IMAD.IADD R0, R9, 0x1, -R14 ;  /* 0x0000000109009824 */ /* 0x000fe400078e0a0e */
[----:B------:R-:W-:Y:S02]  /*4230*/  @!P1 IMAD.IADD R9, R14, 0x1, -R9 ;  /* 0x000000010e099824 */ /* 0x000fe400078e0a09 */
[----:B------:R-:W-:Y:S02]  /*4240*/  @!P1 IMAD R13, R0, R3, R13 ;  /* 0x00000003000d9224 */ /* 0x000fe400078e020d */
[----:B------:R-:W-:Y:S01]  /*4250*/  @!P1 IMAD R8, R9, R10, R8 ;  /* 0x0000000a09089224 */ /* 0x000fe200078e0208 */
[----:B---3--:R-:W-:Y:S06]  /*4260*/  @!P4 BRA `(.L_x_76) ;  /* 0x0000002400d4c947 */ /* 0x008fec0003800000 */
.L_x_131:
[----:B------:R-:W-:Y:S01]  /*4270*/  PLOP3.LUT P5, PT, P5, P0, PT, 0xf2, 0x2f ;  /* 0x00000000002f781c */ /* 0x000fe20002fa1e72 */
[----:B------:R-:W-:Y:S01]  /*4280*/  UMOV UR14, 0x0 ;  /* 0x00000000000e7882 */ /* 0x000fe20000000000 */
[----:B------:R-:W-:Y:S01]  /*4290*/  LOP3.LUT R30, R30, 0x1, RZ, 0x3c, !PT ;  /* 0x000000011e1e7812 */ /* 0x000fe200078e3cff */
[----:B------:R-:W-:Y:S01]  /*42a0*/  UMOV UR15, 0x10000000 ;  /* 0x10000000000f7882 */ /* 0x000fe20000000000 */
[----:B------:R-:W-:Y:S01]  /*42b0*/  UMOV UR12, UR36 ;  /* 0x00000024000c7c82 */ /* 0x000fe20008000000 */
[----:B------:R-:W-:Y:S08]  /*42c0*/  @P3 R2UR UR36, R27 ;  /* 0x000000001b2432ca */ /* 0x000ff000000e0000 */
[----:B-1----:R-:W-:Y:S01]  /*42d0*/  @!P5 IADD3 R3, P0, PT, R32, 0x580, RZ ;  /* 0x000005802003d810 */ /* 0x002fe20007f1e0ff */
[----:B------:R-:W-:Y:S01]  /*42e0*/  @!P5 IMAD.SHL.U32 R91, R91, 0x40, RZ ;  /* 0x000000405b5bd824 */ /* 0x000fe200078e00ff */
[----:B------:R-:W-:Y:S01]  /*42f0*/  VOTEU.ALL UP1, P5 ;  /* 0x0000000000ff7886 */ /* 0x000fe20002820000 */
[----:B------:R-:W-:Y:S01]  /*4300*/  @!P5 IMAD.SHL.U32 R97, R97, 0x40, RZ ;  /* 0x000000406161d824 */ /* 0x000fe200078e00ff */
[----:B------:R-:W-:Y:S01]  /*4310*/  @!P5 R2UR UR8, R3 ;  /* 0x000000000308d2ca */ /* 0x000fe200000e0000 */
[----:B------:R-:W-:Y:S01]  /*4320*/  @!P5 IMAD.X R0, RZ, RZ, R33, P0 ;  /* 0x000000ffff00d224 */ /* 0x000fe200000e0621 */
[----:B------:R-:W-:Y:S01]  /*4330*/  @!P5 R2UR UR10, R91 ;  /* 0x000000005b0ad2ca */ /* 0x000fe200000e0000 */
[----:B------:R-:W-:Y:S01]  /*4340*/  @!UP1 UIADD3 UR9, UPT, UPT, UR6, 0x60, URZ ;  /* 0x0000006006099890 */ /* 0x000fe2000fffe0ff */
[----:B------:R-:W-:Y:S01]  /*4350*/  @!P5 R2UR UR11, R97 ;  /* 0x00000000610bd2ca */ /* 0x000fe200000e0000 */
[----:B------:R-:W-:Y:S01]  /*4360*/  IMAD.IADD R91, R8, 0x1, R79 ;  /* 0x00000001085b7824 */ /* 0x000fe200078e024f */
[----:B------:R-:W-:Y:S01]  /*4370*/  @!P5 R2UR UR7, R0 ;  /* 0x000000000007d2ca */ /* 0x000fe200000e0000 */
[----:B------:R-:W-:Y:S01]  /*4380*/  IMAD.IADD R97, R13, 0x1, R90 ;  /* 0x000000010d617824 */ /* 0x000fe200078e025a */
[C---:B------:R-:W-:Y:S04]  /*4390*/  ISETP.NE.AND P0, PT, R29.reuse, 0x2, PT ;  /* 0x000000021d00780c */ /* 0x040fe80003f05270 */
[----:B------:R-:W-:Y:S01]  /*43a0*/  SEL R3, RZ, 0x1, P0 ;  /* 0x00000001ff037807 */ /* 0x000fe20000000000 */
[----:B------:R-:W-:Y:S01]  /*43b0*/  IMAD.U32 R10, RZ, RZ, UR8 ;  /* 0x00000008ff0a7e24 */ /* 0x000fe2000f8e00ff */
[----:B------:R-:W-:Y:S01]  /*43c0*/  @!UP1 UIADD3 UR8, UPT, UPT, UR6, 0x200, URZ ;  /* 0x0000020006089890 */ /* 0x000fe2000fffe0ff */
[----:B------:R-:W-:Y:S01]  /*43d0*/  SEL R29, R29, RZ, P0 ;  /* 0x000000ff1d1d7207 */ /* 0x000fe20000000000 */
[----:B------:R-:W-:Y:S01]  /*43e0*/  VOTEU.ALL UP1, P5 ;  /* 0x0000000000ff7886 */ /* 0x000fe20002820000 */
[----:B------:R-:W-:Y:S02]  /*43f0*/  LOP3.LUT R28, R28, R3, RZ, 0x3c, !PT ;  /* 0x000000031c1c7212 */ /* 0x000fe400078e3cff */
[----:B------:R-:W-:Y:S01]  /*4400*/  IMAD.U32 R11, RZ, RZ, UR7 ;  /* 0x00000007ff0b7e24 */ /* 0x000fe2000f8e00ff */
[----:B------:R-:W-:Y:S04]  /*4410*/  @!P5 R2UR UR16, R10 ;  /* 0x000000000a10d2ca */ /* 0x000fe800000e0000 */
[----:B------:R-:W-:Y:S11]  /*4420*/  @!P5 R2UR UR17, R11 ;  /* 0x000000000b11d2ca */ /* 0x000ff600000e0000 */
[----:B------:R-:W-:Y:S02]  /*4430*/  @!UPT UIADD3 URZ, UPT, UPT, URZ, URZ, URZ ;  /* 0x000000fffffff290 */ /* 0x000fe4000fffe0ff */
[----:B------:R3:W-:Y:S01]  /*4440*/  @!UP1 UTMALDG.3D [UR8], [UR16], desc[UR14] ;  /* 0x00000e08100095b4 */ /* 0x0007e20008011000 */
[----:B------:R3:W-:Y:S01]  /*4450*/  @!P5 SYNCS.ARRIVE.TRANS64.RED.A0TR RZ, [UR6+0x60], R25 ;  /* 0x00006019ffffd9a7 */ /* 0x0007e20008300406 */
[----:B------:R-:W-:Y:S01]  /*4460*/  UPLOP3.LUT UP1, UPT, UPT, UPT, UPT, 0x80, 0x8 ;  /* 0x000000000008789c */ /* 0x000fe20003f2f070 */
[----:B------:R-:W-:Y:S01]  /*4470*/  SYNCS.ARRIVE.TRANS64.RED.A1T0 RZ, [UR37], RZ ;  /* 0x000000ffffff79a7 */ /* 0x000fe20008100425 */
[----:B------:R-:W-:Y:S09]  /*4480*/  @P3 BRA `(.L_x_77) ;  /* 0xfffffff400b43947 */ /* 0x000ff2000383ffff */
[----:B------:R-:W-:Y:S07]  /*4490*/  MOV R0, UR6 ;  /* 0x0000000600007c02 */ /* 0x000fee0008000f00 */
.L_x_78:
[----:B-1----:R-:W-:-:S04]  /*44a0*/  SHF.L.U32 R3, R30, 0x1f, RZ ;  /* 0x0000001f1e037819 */ /* 0x002fc800000006ff */
[----:B------:R1:W2:Y:S03]  /*44b0*/  SYNCS.PHASECHK.TRANS64.TRYWAIT P0, [R0+URZ+0x68], R3 ;  /* 0x00006803000075a7 */ /* 0x0002a600080011ff */
[----:B--2---:R-:W-:Y:S05]  /*44c0*/  @!P0 NANOSLEEP.SYNCS 0x989680 ;  /* 0x009896800000895d */ /* 0x004fea0003900000 */
[----:B------:R-:W2:Y:S02]  /*44d0*/  @!P0 SYNCS.PHASECHK.TRANS64 P0, [R0+URZ+0x68], R3 ;  /* 0x00006803000085a7 */ /* 0x000ea400080010ff */
[----:B--23--:R-:W-:Y:S05]  /*44e0*/  @P0 EXIT ;  /* 0x000000000000094d */ /* 0x00cfea0003800000 */
[----:B------:R-:W-:Y:S05]  /*44f0*/  BRA `(.L_x_78) ;  /* 0xfffffffc00e87947 */ /* 0x000fea000383ffff */
.L_x_69:
[----:B------:R-:W-:-:S06]  /*4500*/  UISETP.GE.AND UP1, UPT, UR8, 0x4, UPT ;  /* 0x000000040800788c */ /* 0x000fcc000bf26270 */
[----:B------:R-:W-:-:S13]  /*4510*/  PLOP3.LUT P0, PT, PT, PT, UP1, 0x80, 0x8 ;  /* 0x000000000008781c */ /* 0x000fda0003f0f018 */
[----:B------:R-:W-:Y:S05]  /*4520*/  @!P0 EXIT ;  /* 0x000000000000894d */ /* 0x000fea0003800000 */
[----:B------:R-:W-:Y:S01]  /*4530*/  BAR.SYNC.DEFER_BLOCKING 0x6, 0xa0 ;  /* 0x0182800000007b1d */ /* 0x000fe20000010000 */
[C---:B------:R-:W-:Y:S02]  /*4540*/  IMAD.SHL.U32 R5, R101.reuse, 0x40, RZ ;  /* 0x0000004065057824 */ /* 0x040fe400078e00ff */
[----:B------:R-:W-:Y:S02]  /*4550*/  HFMA2 R111, -RZ, RZ, 0, 0 ;  /* 0x00000000ff6f7431 */ /* 0x000fe400000001ff */
[C---:B------:R-:W-:Y:S01]  /*4560*/  IMAD.SHL.U32 R0, R101.reuse, 0x20, RZ ;  /* 0x0000002065007824 */ /* 0x040fe200078e00ff */
[----:B------:R-:W-:Y:S01]  /*4570*/  CS2R R106, SRZ ;  /* 0x00000000006a7805 */ /* 0x000fe2000001ff00 */
[----:B------:R-:W-:Y:S01]  /*4580*/  IMAD.SHL.U32 R2, R101, 0x2, RZ ;  /* 0x0000000265027824 */ /* 0x000fe200078e00ff */
[----:B------:R-:W-:Y:S01]  /*4590*/  UMOV UR43, 0x400 ;  /* 0x00000400002b7882 */ /* 0x000fe20000000000 */
[----:B------:R-:W1:Y:S01]  /*45a0*/  LDC R99, c[0x0][0x370] ;  /* 0x0000dc00ff637b82 */ /* 0x000e620000000800 */
[----:B------:R-:W-:Y:S01]  /*45b0*/  ULEA UR43, UR37, UR43, 0x18 ;  /* 0x0000002b252b7291 */ /* 0x000fe2000f8ec0ff */
[----:B------:R-:W-:Y:S01]  /*45c0*/  LOP3.LUT R7, R5, 0x180, RZ, 0xc0, !PT ;  /* 0x0000018005077812 */ /* 0x000fe200078ec0ff */
[C---:B------:R-:W-:Y:S01]  /*45d0*/  IMAD.SHL.U32 R103, R101.reuse, 0x8, RZ ;  /* 0x0000000865677824 */ /* 0x040fe200078e00ff */
[----:B------:R-:W-:Y:S01]  /*45e0*/  LOP3.LUT R0, R0, 0xc00, RZ, 0xc0, !PT ;  /* 0x00000c0000007812 */ /* 0x000fe200078ec0ff */
[----:B------:R-:W-:Y:S01]  /*45f0*/  IMAD.U32 R46, R101, 0x10000, RZ ;  /* 0x00010000652e7824 */ /* 0x000fe200078e00ff */
[----:B------:R-:W-:Y:S01]  /*4600*/  LOP3.LUT R2, R7, 0x20, R2, 0xf8, !PT ;  /* 0x0000002007027812 */ /* 0x000fe200078ef802 */
[----:B------:R-:W-:Y:S01]  /*4610*/  UIADD3 UR4, UPT, UPT, UR43, 0x1200, URZ ;  /* 0x000012002b047890 */ /* 0x000fe2000fffe0ff */
[----:B------:R-:W2:Y:S01]  /*4620*/  LDC R42, c[0x0][0xb0c] ;  /* 0x0002c300ff2a7b82 */ /* 0x000ea20000000800 */
[----:B------:R-:W-:Y:S01]  /*4630*/  LOP3.LUT R0, R0, 0x40, R5, 0xf8, !PT ;  /* 0x0000004000007812 */ /* 0x000fe200078ef805 */
[----:B------:R-:W-:Y:S01]  /*4640*/  IMAD.MOV.U32 R44, RZ, RZ, RZ ;  /* 0x000000ffff2c7224 */ /* 0x000fe200078e00ff */
[----:B------:R-:W-:Y:S01]  /*4650*/  LOP3.LUT R103, R2, 0x30, R103, 0x78, !PT ;  /* 0x0000003002677812 */ /* 0x000fe200078e7867 */
[----:B------:R-:W-:Y:S01]  /*4660*/  IMAD.MOV.U32 R108, RZ, RZ, RZ ;  /* 0x000000ffff6c7224 */ /* 0x000fe200078e00ff */
[----:B------:R-:W-:Y:S01]  /*4670*/  LOP3.LUT R0, R0, 0x200, R5, 0xf8, !PT ;  /* 0x0000020000007812 */ /* 0x000fe200078ef805 */
[----:B------:R-:W-:Y:S01]  /*4680*/  IMAD.SHL.U32 R5, R101, 0x10, RZ ;  /* 0x0000001065057824 */ /* 0x000fe200078e00ff */
[----:B------:R-:W-:Y:S01]  /*4690*/  LOP3.LUT R46, R46, 0x600000, RZ, 0xc0, !PT ;  /* 0x006000002e2e7812 */ /* 0x000fe200078ec0ff */
[----:B------:R-:W4:Y:S01]  /*46a0*/  LDC R98, c[0x0][0xb20] ;  /* 0x0002c800ff627b82 */ /* 0x000f220000000800 */
[----:B------:R-:W3:Y:S01]  /*46b0*/  LDS R3, [UR43+0x130] ;  /* 0x0001302bff037984 */ /* 0x000ee20008000800 */
[----:B------:R-:W-:Y:S01]  /*46c0*/  LOP3.LUT R103, R0, R103, RZ, 0xfc, !PT ;  /* 0x0000006700677212 */ /* 0x000fe200078efcff */
[----:B------:R-:W-:Y:S01]  /*46d0*/  IMAD.U32 R109, RZ, RZ, UR4 ;  /* 0x00000004ff6d7e24 */ /* 0x000fe2000f8e00ff */
[----:B------:R-:W-:Y:S01]  /*46e0*/  LOP3.LUT R5, R5, 0x20, RZ, 0xc0, !PT ;  /* 0x0000002005057812 */ /* 0x000fe200078ec0ff */
[----:B------:R-:W1:Y:S01]  /*46f0*/  LDCU.64 UR46, c[0x0][0x348] ;  /* 0x00006900ff2e77ac */ /* 0x000e620008000a00 */
[----:B------:R-:W-:-:S02]  /*4700*/  IADD3 R102, PT, PT, R103, UR43, RZ ;  /* 0x0000002b67667c10 */ /* 0x000fc4000fffe0ff */
[----:B------:R-:W1:Y:S01]  /*4710*/  LDC R41, c[0x0][0xb30] ;  /* 0x0002cc00ff297b82 */ /* 0x000e620000000800 */
[----:B------:R-:W1:Y:S01]  /*4720*/  LDCU.64 UR38, c[0x0][0x888] ;  /* 0x00011100ff2677ac */ /* 0x000e620008000a00 */
[----:B------:R-:W-:Y:S01]  /*4730*/  IADD3 R102, PT, PT, -R5, 0x200, R102 ;  /* 0x0000020005667810 */ /* 0x000fe20007ffe166 */
[----:B------:R-:W-:-:S05]  /*4740*/  UIADD3 UR42, UPT, UPT, UR43, 0x200, URZ ;  /* 0x000002002b2a7890 */ /* 0x000fca000fffe0ff */
[----:B------:R-:W1:Y:S08]  /*4750*/  LDC.64 R88, c[0x0][0xb10] ;  /* 0x0002c400ff587b82 */ /* 0x000e700000000a00 */
[----:B------:R-:W1:Y:S08]  /*4760*/  LDC.64 R38, c[0x0][0xb18] ;  /* 0x0002c600ff267b82 */ /* 0x000e700000000a00 */
[----:B------:R-:W1:Y:S08]  /*4770*/  LDC.64 R84, c[0x0][0x888] ;  /* 0x00022200ff547b82 */ /* 0x000e700000000a00 */
[----:B------:R-:W1:Y:S01]  /*4780*/  LDC.64 R36, c[0x0][0xb28] ;  /* 0x0002ca00ff247b82 */ /* 0x000e620000000a00 */
[----:B---3--:R-:W-:-:S07]  /*4790*/  IMAD.IADD R46, R3, 0x1, R46 ;  /* 0x00000001032e7824 */ /* 0x008fce00078e022e */
[----:B------:R-:W3:Y:S08]  /*47a0*/  LDC.64 R86, c[0x0][0x890] ;  /* 0x00022400ff567b82 */ /* 0x000ef00000000a00 */
[----:B------:R-:W1:Y:S08]  /*47b0*/  LDC.64 R82, c[0x0][0x8b0] ;  /* 0x00022c00ff527b82 */ /* 0x000e700000000a00 */
[----:B------:R-:W1:Y:S08]  /*47c0*/  LDC.64 R80, c[0x0][0x8a8] ;  /* 0x00022a00ff507b82 */ /* 0x000e700000000a00 */
[----:B--2-4-:R-:W1:Y:S02]  /*47d0*/  LDC R100, c[0x0][0x374] ;  /* 0x0000dd00ff647b82 */ /* 0x014e640000000800 */
.L_x_96:
[----:B------:R-:W-:Y:S02]  /*47e0*/  LEA R0, R111, UR43, 0x3 ;  /* 0x0000002b6f007c11 */ /* 0x000fe4000f8e18ff */
[----:B------:R-:W-:Y:S02]  /*47f0*/  SHF.L.U32 R3, R107, 0x1f, RZ ;  /* 0x0000001f6b037819 */ /* 0x000fe400000006ff */
[----:B------:R-:W-:Y:S02]  /*4800*/  LEA R16, R111, UR43, 0x4 ;  /* 0x0000002b6f107c11 */ /* 0x000fe4000f8e20ff */
[----:B--2---:R-:W2:Y:S02]  /*4810*/  SYNCS.PHASECHK.TRANS64.TRYWAIT P0, [R0+URZ+0x80], R3 ;  /* 0x00008003000075a7 */ /* 0x004ea400080011ff */
[----:B-12---:R-:W-:Y:S05]  /*4820*/  @!P0 BRA `(.L_x_79) ;  /* 0x00000020007c8947 */ /* 0x006fea0003800000 */
.L_x_132:
[----:B------:R-:W4:Y:S01]  /*4830*/  LDC.64 R12, c[0x0][0xb10] ;  /* 0x0002c400ff0c7b82 */ /* 0x000f220000000a00 */
[----:B------:R-:W3:Y:S01]  /*4840*/  LDS.128 R16, [R16+0x110] ;  /* 0x0001100010107984 */ /* 0x000ee20000000c00 */
[----:B-1----:R-:W-:Y:S01]  /*4850*/  ISETP.NE.AND P1, PT, R41, 0x1, PT ;  /* 0x000000012900780c */ /* 0x002fe20003f25270 */
[----:B--2---:R-:W-:Y:S01]  /*4860*/  VIADD R0, R0, 0x90 ;  /* 0x0000009000007836 */ /* 0x004fe20000000000 */
[----:B------:R-:W-:Y:S04]  /*4870*/  ISETP.GE.AND P0, PT, R40, 0x1, PT ;  /* 0x000000012800780c */ /* 0x000fe80003f06270 */
[----:B------:R-:W1:Y:S01]  /*4880*/  LDC.64 R10, c[0x0][0xb18] ;  /* 0x0002c600ff0a7b82 */ /* 0x000e620000000a00 */
[----:B------:R-:W-:Y:S01]  /*4890*/  PRMT R0, RZ, 0x654, R0 ;  /* 0x00000654ff007816 */ /* 0x000fe20000000000 */
[----:B------:R-:W-:Y:S01]  /*48a0*/  @!PT LDS RZ, [RZ] ;  /* 0x00000000fffff984 */ /* 0x000fe20000000800 */
[----:B------:R-:W-:Y:S01]  /*48b0*/  @!PT LDS RZ, [RZ] ;  /* 0x00000000fffff984 */ /* 0x000fe20000000800 */
[----:B------:R-:W-:Y:S01]  /*48c0*/  @!PT LDS RZ, [RZ] ;  /* 0x00000000fffff984 */ /* 0x000fe20000000800 */
[----:B------:R-:W-:Y:S01]  /*48d0*/  @!PT LDS RZ, [RZ] ;  /* 0x00000000fffff984 */ /* 0x000fe20000000800 */
[----:B------:R2:W-:Y:S06]  /*48e0*/  MEMBAR.ALL.CTA ;  /* 0x0000000000007992 */ /* 0x0005ec0000008000 */
[----:B--2---:R-:W2:Y:S01]  /*48f0*/  FENCE.VIEW.ASYNC.S ;  /* 0x00000000000073c6 */ /* 0x004ea20000000000 */
[----:B------:R-:W1:Y:S08]  /*4900*/  @!P1 LDC R14, c[0x0][0xb20] ;  /* 0x0002c800ff0e9b82 */ /* 0x000e700000000800 */
[----:B------:R-:W1:Y:S01]  /*4910*/  @!P1 LDC R9, c[0x0][0xb0c] ;  /* 0x0002c300ff099b82 */ /* 0x000e620000000800 */
[----:B--2---:R2:W-:Y:S01]  /*4920*/  SYNCS.ARRIVE.TRANS64.RED.A1T0 RZ, [R0+URZ], RZ ;  /* 0x000000ff00ff79a7 */ /* 0x0045e200081004ff */
[----:B---3--:R-:W-:Y:S04]  /*4930*/  LOP3.LUT P4, RZ, R18, 0x1, RZ, 0xc0, !PT ;  /* 0x0000000112ff7812 */ /* 0x008fe8000788c0ff */
[----:B------:R-:W-:Y:S09]  /*4940*/  P2R R110, PR, RZ, 0x10 ;  /* 0x00000010ff6e7803 */ /* 0x000ff20000000000 */
[----:B------:R-:W-:Y:S02]  /*4950*/  @P4 MOV R45, R16 ;  /* 0x00000010002d4202 */ /* 0x000fe40000000f00 */
[----:B------:R-:W-:Y:S01]  /*4960*/  @P4 LOP3.LUT R43, R17, 0xffff, RZ, 0xc0, !PT ;  /* 0x0000ffff112b4812 */ /* 0x000fe200078ec0ff */
[----:B--2-4-:R-:W-:Y:S06]  /*4970*/  @!P0 BRA `(.L_x_80) ;  /* 0x0000000000a48947 */ /* 0x014fec0003800000 */
[----:B------:R-:W-:Y:S01]  /*4980*/  IMAD.HI.U32 R21, R100, R39, RZ ;  /* 0x0000002764157227 */ /* 0x000fe200078e00ff */
[----:B------:R-:W-:Y:S02]  /*4990*/  ISETP.NE.AND P0, PT, R38, 0x1, PT ;  /* 0x000000012600780c */ /* 0x000fe40003f05270 */
[----:B------:R-:W-:Y:S01]  /*49a0*/  ISETP.NE.AND P2, PT, R40, 0x1, PT ;  /* 0x000000012800780c */ /* 0x000fe20003f45270 */
[----:B------:R-:W-:Y:S01]  /*49b0*/  IMAD.HI.U32 R20, R99, R88, RZ ;  /* 0x0000005863147227 */ /* 0x000fe200078e00ff */
[----:B------:R-:W-:Y:S02]  /*49c0*/  SHF.R.U32.HI R21, RZ, R98, R21 ;  /* 0x00000062ff157219 */ /* 0x000fe40000011615 */
[----:B------:R-:W-:Y:S01]  /*49d0*/  ISETP.NE.AND P3, PT, R42, 0x1, PT ;  /* 0x000000012a00780c */ /* 0x000fe20003f65270 */
[----:B------:R-:W-:Y:S01]  /*49e0*/  IMAD.HI.U32 R24, R45, R88, RZ ;  /* 0x000000582d187227 */ /* 0x000fe200078e00ff */
[----:B------:R-:W-:Y:S02]  /*49f0*/  SHF.R.U32.HI R20, RZ, R89, R20 ;  /* 0x00000059ff147219 */ /* 0x000fe40000011614 */
[----:B------:R-:W-:Y:S01]  /*4a00*/  SEL R3, R100, R21, !P0 ;  /* 0x0000001564037207 */ /* 0x000fe20004000000 */
[----:B------:R-:W-:Y:S01]  /*4a10*/  IMAD.HI.U32 R21, R43, R39, RZ ;  /* 0x000000272b157227 */ /* 0x000fe200078e00ff */
[----:B------:R-:W-:Y:S02]  /*4a20*/  SEL R7, R99, R20, !P3 ;  /* 0x0000001463077207 */ /* 0x000fe40005800000 */
[----:B------:R-:W-:Y:S01]  /*4a30*/  SHF.R.U32.HI R24, RZ, R89, R24 ;  /* 0x00000059ff187219 */ /* 0x000fe20000011618 */
[-C--:B------:R-:W-:Y:S04]  /*4a40*/  IMAD.HI.U32 R20, R3, R36.reuse, RZ ;  /* 0x0000002403147227 */ /* 0x080fe800078e00ff */
[----:B------:R-:W-:Y:S01]  /*4a50*/  IMAD.HI.U32 R22, R7, R36, RZ ;  /* 0x0000002407167227 */ /* 0x000fe200078e00ff */
[-C--:B------:R-:W-:Y:S02]  /*4a60*/  @P2 SHF.R.U32.HI R3, RZ, R37.reuse, R20 ;  /* 0x00000025ff032219 */ /* 0x080fe40000011614 */
[----:B------:R-:W-:Y:S02]  /*4a70*/  SHF.R.U32.HI R20, RZ, R98, R21 ;  /* 0x00000062ff147219 */ /* 0x000fe40000011615 */
[----:B------:R-:W-:Y:S01]  /*4a80*/  @P2 SHF.R.U32.HI R7, RZ, R37, R22 ;  /* 0x00000025ff072219 */ /* 0x000fe20000011616 */
[C---:B------:R-:W-:Y:S01]  /*4a90*/  IMAD R2, R40.reuse, R3, RZ ;  /* 0x0000000328027224 */ /* 0x040fe200078e02ff */
[----:B------:R-:W-:Y:S02]  /*4aa0*/  SEL R5, R43, R20, !P0 ;  /* 0x000000142b057207 */ /* 0x000fe40004000000 */
[----:B------:R-:W-:Y:S01]  /*4ab0*/  SEL R3, R45, R24, !P3 ;  /* 0x000000182d037207 */ /* 0x000fe20005800000 */
[----:B------:R-:W-:Y:S01]  /*4ac0*/  IMAD R4, R40, R7, RZ ;  /* 0x0000000728047224 */ /* 0x000fe200078e02ff */
[C---:B------:R-:W-:Y:S01]  /*4ad0*/  ISETP.GE.AND P0, PT, R5.reuse, R2, PT ;  /* 0x000000020500720c */ /* 0x040fe20003f06270 */
[----:B------:R-:W-:Y:S03]  /*4ae0*/  IMAD.HI.U32 R6, R5, R36, RZ ;  /* 0x0000002405067227 */ /* 0x000fe600078e00ff */
[----:B------:R-:W-:Y:S01]  /*4af0*/  ISETP.GE.OR P0, PT, R3, R4, P0 ;  /* 0x000000040300720c */ /* 0x000fe20000706670 */
[----:B------:R-:W-:Y:S01]  /*4b00*/  IMAD.MOV R4, RZ, RZ, -R3 ;  /* 0x000000ffff047224 */ /* 0x000fe200078e0a03 */
[-C--:B------:R-:W-:Y:S03]  /*4b10*/  SHF.R.U32.HI R6, RZ, R37.reuse, R6 ;  /* 0x00000025ff067219 */ /* 0x080fe60000011606 */
[----:B------:R-:W-:Y:S01]  /*4b20*/  IMAD R45, R42, R4, R45 ;  /* 0x000000042a2d7224 */ /* 0x000fe200078e022d */
[----:B------:R-:W-:Y:S05]  /*4b30*/  SEL R15, R5, R6, !P2 ;  /* 0x00000006050f7207 */ /* 0x000fea0005000000 */
[----:B------:R-:W-:Y:S02]  /*4b40*/  IMAD.MOV R6, RZ, RZ, -R15 ;  /* 0x000000ffff067224 */ /* 0x000fe400078e0a0f */
[C---:B------:R-:W-:Y:S04]  /*4b50*/  @!P0 IMAD.HI.U32 R2, R3.reuse, R36, RZ ;  /* 0x0000002403028227 */ /* 0x040fe800078e00ff */
[----:B------:R-:W-:Y:S01]  /*4b60*/  IMAD R6, R40, R6, R5 ;  /* 0x0000000628067224 */ /* 0x000fe200078e0205 */
[----:B------:R-:W-:Y:S04]  /*4b70*/  @!P0 SHF.R.U32.HI R2, RZ, R37, R2 ;  /* 0x00000025ff028219 */ /* 0x000fe80000011602 */
[----:B------:R-:W-:Y:S02]  /*4b80*/  @!P0 SEL R0, R3, R2, !P2 ;  /* 0x0000000203008207 */ /* 0x000fe40005000000 */
[----:B------:R-:W-:Y:S02]  /*4b90*/  IADD3 R2, PT, PT, -R5, RZ, RZ ;  /* 0x000000ff05027210 */ /* 0x000fe40007ffe1ff */
[----:B------:R-:W-:Y:S01]  /*4ba0*/  @!P0 IADD3 R8, PT, PT, R15, -R0, RZ ;  /* 0x800000000f088210 */ /* 0x000fe20007ffe0ff */
[----:B------:R-:W-:Y:S02]  /*4bb0*/  @!P0 IMAD R0, R7, R6, R0 ;  /* 0x0000000607008224 */ /* 0x000fe400078e0200 */
[----:B------:R-:W-:Y:S02]  /*4bc0*/  IMAD R43, R38, R2, R43 ;  /* 0x00000002262b7224 */ /* 0x000fe400078e022b */
[----:B------:R-:W-:Y:S02]  /*4bd0*/  @!P0 IMAD R5, R8, R40, R3 ;  /* 0x0000002808058224 */ /* 0x000fe400078e0203 */
[----:B------:R-:W-:Y:S04]  /*4be0*/  @!P0 IMAD.MOV.U32 R3, RZ, RZ, R0 ;  /* 0x000000ffff038224 */ /* 0x000fe800078e0000 */
[----:B------:R-:W-:Y:S02]  /*4bf0*/  IMAD R45, R3, R42, R45 ;  /* 0x0000002a032d7224 */ /* 0x000fe400078e022d */
[----:B------:R-:W-:Y:S07]  /*4c00*/  IMAD R43, R5, R38, R43 ;  /* 0x00000026052b7224 */ /* 0x000fee00078e022b */
.L_x_80:
[----:B------:R-:W-:Y:S01]  /*4c10*/  @!P1 IMAD.HI.U32 R0, R45, R12, RZ ;  /* 0x0000000c2d009227 */ /* 0x000fe200078e00ff */
[----:B-1----:R-:W-:Y:S01]  /*4c20*/  @!P1 ISETP.NE.AND P0, PT, R10, 0x1, PT ;  /* 0x000000010a00980c */ /* 0x002fe20003f05270 */
[----:B------:R-:W-:Y:S01]  /*4c30*/  ULOP3.LUT UP0, URZ, UR42, 0x1b0, URZ, 0xc0, !UPT ;  /* 0x000001b02aff7892 */ /* 0x000fe2000f80c0ff */
[----:B------:R-:W-:Y:S01]  /*4c40*/  @!P1 ISETP.NE.AND P2, PT, R9, 0x1, PT ;  /* 0x000000010900980c */ /* 0x000fe20003f45270 */
[----:B------:R-:W-:Y:S01]  /*4c50*/  @!P1 IMAD.HI.U32 R3, R43, R11, RZ ;  /* 0x0000000b2b039227 */ /* 0x000fe200078e00ff */
[----:B------:R-:W-:Y:S02]  /*4c60*/  @!P1 SHF.R.U32.HI R0, RZ, R13, R0 ;  /* 0x0000000dff009219 */ /* 0x000fe40000011600 */
[----:B------:R-:W-:Y:S01]  /*4c70*/  @P4 SHF.R.U32.HI R105, RZ, 0x10, R17 ;  /* 0x00000010ff694819 */ /* 0x000fe20000011611 */
[----:B------:R-:W-:Y:S01]  /*4c80*/  VIADD R111, R111, 0x1 ;  /* 0x000000016f6f7836 */ /* 0x000fe20000000000 */
[----:B------:R-:W-:Y:S02]  /*4c90*/  @!P1 SHF.R.U32.HI R2, RZ, R14, R3 ;  /* 0x0000000eff029219 */ /* 0x000fe40000011603 */
[----:B------:R-:W-:Y:S02]  /*4ca0*/  @!P1 SEL R3, R45, R0, !P2 ;  /* 0x000000002d039207 */ /* 0x000fe40005000000 */
[----:B------:R-:W-:Y:S05]  /*4cb0*/  @!P1 SEL R2, R43, R2, !P0 ;  /* 0x000000022b029207 */ /* 0x000fea0004000000 */
[----:B------:R-:W-:Y:S02]  /*4cc0*/  @!P1 IMAD.IADD R0, R2, 0x1, -R3 ;  /* 0x0000000102009824 */ /* 0x000fe400078e0a03 */
[----:B------:R-:W-:Y:S02]  /*4cd0*/  @!P1 IMAD.IADD R2, R3, 0x1, -R2 ;  /* 0x0000000103029824 */ /* 0x000fe400078e0a02 */
[----:B------:R-:W-:Y:S02]  /*4ce0*/  @!P1 IMAD R45, R0, R9, R45 ;  /* 0x00000009002d9224 */ /* 0x000fe400078e022d */
[----:B------:R-:W-:Y:S01]  /*4cf0*/  @!P1 IMAD R43, R2, R10, R43 ;  /* 0x0000000a022b9224 */ /* 0x000fe200078e022b */
[----:B------:R-:W-:Y:S06]  /*4d00*/  BRA.U !UP0, `(.L_x_81) ;  /* 0x0000000108407547 */ /* 0x000fec000b800000 */
[----:B------:R-:W1:Y:S01]  /*4d10*/  LDCU.64 UR8, c[0x4][0x80] ;  /* 0x01001000ff0877ac */ /* 0x000e620008000a00 */
[----:B------:R-:W-:Y:S01]  /*4d20*/  MOV R3, 0x0 ;  /* 0x0000000000037802 */ /* 0x000fe20000000f00 */
[----:B------:R-:W-:Y:S02]  /*4d30*/  HFMA2 R12, -RZ, RZ, 0, 5.9604644775390625e-08 ;  /* 0x00000001ff0c7431 */ /* 0x000fe400000001ff */
[----:B------:R-:W-:Y:S02]  /*4d40*/  IMAD.MOV.U32 R8, RZ, RZ, 0x70 ;  /* 0x00000070ff087424 */ /* 0x000fe400078e00ff */
[----:B------:R-:W-:Y:S01]  /*4d50*/  IMAD.MOV.U32 R13, RZ, RZ, RZ ;  /* 0x000000ffff0d7224 */ /* 0x000fe200078e00ff */
[----:B------:R-:W2:Y:S01]  /*4d60*/  LDCU.64 UR6, c[0x4][0x88] ;  /* 0x01001100ff0677ac */ /* 0x000ea20008000a00 */
[----:B------:R-:W3:Y:S01]  /*4d70*/  LDC.64 R2, c[0x4][R3] ;  /* 0x0100000003027b82 */ /* 0x000ee20000000a00 */
[----:B------:R-:W4:Y:S01]  /*4d80*/  LDCU.64 UR4, c[0x4][0x8] ;  /* 0x01000100ff0477ac */ /* 0x000f220008000a00 */
[----:B-1----:R-:W-:Y:S01]  /*4d90*/  MOV R5, UR9 ;  /* 0x0000000900057c02 */ /* 0x002fe20008000f00 */
[----:B------:R-:W-:Y:S01]  /*4da0*/  IMAD.U32 R4, RZ, RZ, UR8 ;  /* 0x00000008ff047e24 */ /* 0x000fe2000f8e00ff */
[----:B--2---:R-:W-:Y:S01]  /*4db0*/  MOV R7, UR7 ;  /* 0x0000000700077c02 */ /* 0x004fe20008000f00 */
[----:B------:R-:W-:Y:S01]  /*4dc0*/  IMAD.U32 R6, RZ, RZ, UR6 ;  /* 0x00000006ff067e24 */ /* 0x000fe2000f8e00ff */
[----:B----4-:R-:W-:Y:S01]  /*4dd0*/  MOV R11, UR5 ;  /* 0x00000005000b7c02 */ /* 0x010fe20008000f00 */
[----:B------:R-:W-:Y:S02]  /*4de0*/  IMAD.U32 R10, RZ, RZ, UR4 ;  /* 0x00000004ff0a7e24 */ /* 0x000fe4000f8e00ff */
[----:B------:R-:W-:Y:S07]  /*4df0*/  LEPC R20, `(.L_x_81) ;  /* 0x000000001014794e */ /* 0x000fee0000000000 */
[----:B---3-5:R-:W-:Y:S05]  /*4e00*/  CALL.ABS.NOINC R2 ;  /* 0x0000000002007343 */ /* 0x028fea0003c00000 */
.L_x_81:
[----:B------:R-:W-:Y:S01]  /*4e10*/  LOP3.LUT P0, RZ, R109, 0x1b0, RZ, 0xc0, !PT ;  /* 0x000001b06dff7812 */ /* 0x000fe2000780c0ff */
[----:B------:R-:W-:Y:S11]  /*4e20*/  BSSY.RECONVERGENT B6, `(.L_x_82) ;  /* 0x0000013000067945 */ /* 0x000ff60003800200 */
[----:B------:R-:W-:Y:S01]  /*4e30*/  @!UPT UIADD3 URZ, UPT, UPT, URZ, URZ, URZ ;  /* 0x000000fffffff290 */ /* 0x000fe2000fffe0ff */
[----:B------:R-:W-:Y:S05]  /*4e40*/  @!P0 BRA `(.L_x_83) ;  /* 0x0000000000408947 */ /* 0x000fea0003800000 */
        /* <DEDUP_REMOVED lines=16> */
.L_x_83:
[----:B------:R-:W-:Y:S05]  /*4f50*/  BSYNC.RECONVERGENT B6 ;  /* 0x0000000000067941 */ /* 0x000fea0003800200 */
.L_x_82:
[----:B------:R-:W-:Y:S01]  /*4f60*/  ISETP.NE.U32.AND P3, PT, R86, RZ, PT ;  /* 0x000000ff5600720c */ /* 0x000fe20003f65070 */
[----:B------:R-:W-:Y:S01]  /*4f70*/  UISETP.NE.AND UP1, UPT, UR44, URZ, UPT ;  /* 0x000000ff2c00728c */ /* 0x000fe2000bf25270 */
[----:B------:R-:W-:Y:S02]  /*4f80*/  ISETP.NE.U32.AND P4, PT, R82, RZ, PT ;  /* 0x000000ff5200720c */ /* 0x000fe40003f85070 */
[----:B------:R-:W-:Y:S02]  /*4f90*/  ISETP.NE.AND.EX P3, PT, R87, RZ, PT, P3 ;  /* 0x000000ff5700720c */ /* 0x000fe40003f65330 */
[----:B------:R-:W-:Y:S02]  /*4fa0*/  PLOP3.LUT P1, PT, PT, PT, PT, 0x8, 0x80 ;  /* 0x000000000080781c */ /* 0x000fe40003f2e170 */
[----:B------:R-:W-:Y:S02]  /*4fb0*/  PLOP3.LUT P0, PT, PT, PT, UP1, 0x80, 0x8 ;  /* 0x000000000008781c */ /* 0x000fe40003f0f018 */
[----:B------:R-:W-:Y:S02]  /*4fc0*/  ISETP.NE.AND.EX P4, PT, R83, RZ, PT, P4 ;  /* 0x000000ff5300720c */ /* 0x000fe40003f85340 */
[----:B------:R-:W1:Y:S09]  /*4fd0*/  @UP1 LDCU.64 UR4, c[0x0][0x888] ;  /* 0x00011100ff0417ac */ /* 0x000e720008000a00 */
[----:B------:R-:W-:Y:S01]  /*4fe0*/  @P0 PLOP3.LUT P1, PT, P3, PT, PT, 0x80, 0x8 ;  /* 0x000000000008081c */ /* 0x000fe20001f2f070 */
[----:B-1----:R-:W-:Y:S04]  /*4ff0*/  @UP1 UISETP.NE.U32.AND UP0, UPT, UR4, URZ, UPT ;  /* 0x000000ff0400128c */ /* 0x002fe8000bf05070 */
[----:B------:R-:W-:Y:S04]  /*5000*/  @UP1 UISETP.NE.AND.EX UP0, UPT, UR5, URZ, UPT, UP0 ;  /* 0x000000ff0500128c */ /* 0x000fe8000bf05300 */
[----:B------:R-:W-:Y:S01]  /*5010*/  @UP1 USEL UR4, URZ, 0xffffffff, UP0 ;  /* 0xffffffffff041887 */ /* 0x000fe20008000000 */
[----:B------:R-:W-:Y:S11]  /*5020*/  @!P3 BRA `(.L_x_84) ;  /* 0x00000000002cb947 */ /* 0x000ff60003800000 */
[----:B------:R-:W-:Y:S01]  /*5030*/  ISETP.NE.U32.AND P2, PT, R84, RZ, PT ;  /* 0x000000ff5400720c */ /* 0x000fe20003f45070 */
[----:B------:R-:W-:Y:S03]  /*5040*/  IMAD.MOV.U32 R96, RZ, RZ, 0x1 ;  /* 0x00000001ff607424 */ /* 0x000fe600078e00ff */
[----:B------:R-:W-:Y:S11]  /*5050*/  ISETP.NE.AND.EX P2, PT, R85, RZ, PT, P2 ;  /* 0x000000ff5500720c */ /* 0x000ff60003f45320 */
[----:B------:R-:W-:Y:S02]  /*5060*/  @!UPT UIADD3 URZ, UPT, UPT, URZ, URZ, URZ ;  /* 0x000000fffffff290 */ /* 0x000fe4000fffe0ff */
[----:B------:R-:W1:Y:S01]  /*5070*/  @P2 LDC.64 R2, c[0x0][0x888] ;  /* 0x00022200ff022b82 */ /* 0x000e620000000a00 */
[----:B------:R-:W-:Y:S04]  /*5080*/  @P2 IMAD R0, R86, UR36, RZ ;  /* 0x0000002456002c24 */ /* 0x000fe8000f8e02ff */
[----:B-1----:R-:W-:Y:S04]  /*5090*/  @P2 IMAD.WIDE R2, R0, 0x4, R2 ;  /* 0x0000000400022825 */ /* 0x002fe800078e0202 */
[----:B------:R-:W-:Y:S01]  /*50a0*/  HFMA2 R0, -RZ, RZ, 0, 5.9604644775390625e-08 ;  /* 0x00000001ff007431 */ /* 0x000fe200000001ff */
[----:B-----5:R1:W5:Y:S04]  /*50b0*/  @P2 LDG.E R49, desc[UR40][R2.64] ;  /* 0x0000002802312981 */ /* 0x020368000c1e1900 */
[----:B------:R-:W-:Y:S01]  /*50c0*/  @!P2 PRMT R96, R0, 0x7610, R96 ;  /* 0x000076100060a816 */ /* 0x000fe20000000060 */
[----:B-1----:R-:W2:Y:S06]  /*50d0*/  @!P2 LDC R49, c[0x0][0x880] ;  /* 0x00022000ff31ab82 */ /* 0x002eac0000000800 */
.L_x_84:
[----:B------:R-:W-:Y:S05]  /*50e0*/  @!P4 BRA `(.L_x_85) ;  /* 0x000000000020c947 */ /* 0x000fea0003800000 */
[----:B------:R-:W-:Y:S04]  /*50f0*/  ISETP.NE.U32.AND P2, PT, R80, RZ, PT ;  /* 0x000000ff5000720c */ /* 0x000fe80003f45070 */
[----:B------:R-:W-:Y:S11]  /*5100*/  ISETP.NE.AND.EX P2, PT, R81, RZ, PT, P2 ;  /* 0x000000ff5100720c */ /* 0x000ff60003f45320 */
[----:B------:R-:W-:Y:S02]  /*5110*/  @!UPT UIADD3 URZ, UPT, UPT, URZ, URZ, URZ ;  /* 0x000000fffffff290 */ /* 0x000fe4000fffe0ff */
[----:B------:R-:W1:Y:S01]  /*5120*/  @P2 LDC.64 R2, c[0x0][0x8a8] ;  /* 0x00022a00ff022b82 */ /* 0x000e620000000a00 */
[----:B------:R-:W-:Y:S04]  /*5130*/  @P2 IMAD R0, R82, UR36, RZ ;  /* 0x0000002452002c24 */ /* 0x000fe8000f8e02ff */
[----:B-1----:R-:W-:Y:S05]  /*5140*/  @P2 IMAD.WIDE R2, R0, 0x4, R2 ;  /* 0x0000000400022825 */ /* 0x002fea00078e0202 */
[----:B-----5:R1:W5:Y:S02]  /*5150*/  @P2 LDG.E R47, desc[UR40][R2.64] ;  /* 0x00000028022f2981 */ /* 0x020364000c1e1900 */
[----:B-1----:R-:W3:Y:S02]  /*5160*/  @!P2 LDC R47, c[0x0][0x8a0] ;  /* 0x00022800ff2fab82 */ /* 0x002ee40000000800 */
.L_x_85:
[----:B--2--5:R-:W-:Y:S01]  /*5170*/  @P0 FSETP.NEU.AND P4, PT, R49, RZ, PT ;  /* 0x000000ff3100020b */ /* 0x024fe20003f8d000 */
[----:B------:R-:W-:Y:S01]  /*5180*/  IMAD.U32 R0, RZ, RZ, UR4 ;  /* 0x00000004ff007e24 */ /* 0x000fe2000f8e00ff */
[----:B------:R-:W-:Y:S01]  /*5190*/  @P0 LOP3.LUT P2, RZ, R96, 0xff, RZ, 0xc0, !PT ;  /* 0x000000ff60ff0812 */ /* 0x000fe2000784c0ff */
[----:B------:R-:W-:Y:S01]  /*51a0*/  BSSY B1, `(.L_x_86) ;  /* 0x0000039000017945 */ /* 0x000fe20003800000 */
[----:B------:R-:W-:Y:S02]  /*51b0*/  @P0 SEL R9, RZ, 0xffffffff, P4 ;  /* 0xffffffffff090807 */ /* 0x000fe40002000000 */
[----:B------:R-:W-:Y:S02]  /*51c0*/  CS2R R54, SRZ ;  /* 0x0000000000367805 */ /* 0x000fe4000001ff00 */
[----:B------:R-:W-:Y:S02]  /*51d0*/  LEA R92, R44, UR43, 0x3 ;  /* 0x0000002b2c5c7c11 */ /* 0x000fe4000f8e18ff */
[----:B------:R-:W-:Y:S02]  /*51e0*/  CS2R R52, SRZ ;  /* 0x0000000000347805 */ /* 0x000fe4000001ff00 */
[----:B------:R-:W-:Y:S02]  /*51f0*/  @P1 SEL R9, R0, R9, !P2 ;  /* 0x0000000900091207 */ /* 0x000fe40005000000 */
[----:B------:R-:W-:Y:S02]  /*5200*/  CS2R R58, SRZ ;  /* 0x00000000003a7805 */ /* 0x000fe4000001ff00 */
[----:B------:R-:W-:Y:S02]  /*5210*/  SHF.L.U32 R7, R108, 0x1f, RZ ;  /* 0x0000001f6c077819 */ /* 0x000fe400000006ff */
[----:B------:R-:W-:Y:S02]  /*5220*/  CS2R R56, SRZ ;  /* 0x0000000000387805 */ /* 0x000fe4000001ff00 */
[----:B------:R-:W-:Y:S02]  /*5230*/  @P0 LOP3.LUT R9, R9, 0x1, RZ, 0xc0, !PT ;  /* 0x0000000109090812 */ /* 0x000fe400078ec0ff */
[C---:B------:R-:W-:Y:S02]  /*5240*/  LEA.HI R5, R44.reuse, R44, RZ, 0x1 ;  /* 0x0000002c2c057211 */ /* 0x040fe400078f08ff */
[----:B------:R-:W-:Y:S02]  /*5250*/  ISETP.NE.U32.OR P1, PT, R9, 0x1, !P0 ;  /* 0x000000010900780c */ /* 0x000fe40004725470 */
[----:B------:R-:W-:Y:S01]  /*5260*/  PLOP3.LUT P5, PT, PT, PT, PT, 0x8, 0x80 ;  /* 0x000000000080781c */ /* 0x000fe20003fae170 */
[C---:B------:R-:W-:Y:S01]  /*5270*/  IMAD.SHL.U32 R3, R5.reuse, 0x20, RZ ;  /* 0x0000002005037824 */ /* 0x040fe200078e00ff */
[----:B------:R-:W-:Y:S04]  /*5280*/  LOP3.LUT R5, R5, 0xffe, RZ, 0xc0, !PT ;  /* 0x00000ffe05057812 */ /* 0x000fe800078ec0ff */
[----:B------:R-:W-:Y:S01]  /*5290*/  LOP3.LUT R3, R3, 0xffffffc0, RZ, 0xc0, !PT ;  /* 0xffffffc003037812 */ /* 0x000fe200078ec0ff */
[----:B------:R-:W-:Y:S04]  /*52a0*/  IMAD.IADD R32, R44, 0x1, -R5 ;  /* 0x000000012c207824 */ /* 0x000fe800078e0a05 */
[----:B------:R-:W-:Y:S01]  /*52b0*/  @P1 SHF.L.U32 R2, R106, 0x1f, RZ ;  /* 0x0000001f6a021819 */ /* 0x000fe200000006ff */
[----:B------:R-:W-:Y:S03]  /*52c0*/  IMAD.IADD R3, R46, 0x1, R3 ;  /* 0x000000012e037824 */ /* 0x000fe600078e0203 */
[----:B------:R-:W1:Y:S01]  /*52d0*/  @P1 SYNCS.PHASECHK.TRANS64.TRYWAIT P0, [UR43+0x60], R2 ;  /* 0x00006002ff0015a7 */ /* 0x000e62000800112b */
[----:B------:R-:W-:Y:S01]  /*52e0*/  IMAD R32, R32, 0x100000, R3 ;  /* 0x0010000020207824 */ /* 0x000fe200078e0203 */
[----:B------:R2:W4:Y:S01]  /*52f0*/  SYNCS.PHASECHK.TRANS64.TRYWAIT P4, [R92+URZ+0xa0], R7 ;  /* 0x0000a0075c0075a7 */ /* 0x00052200080811ff */
[----:B-1----:R-:W-:Y:S01]  /*5300*/  @P1 PLOP3.LUT P5, PT, P0, PT, PT, 0x8, 0x80 ;  /* 0x000000000080181c */ /* 0x002fe200007ae170 */
[----:B------:R-:W-:Y:S01]  /*5310*/  @!UPT UIADD3 URZ, UPT, UPT, URZ, URZ, URZ ;  /* 0x000000fffffff290 */ /* 0x000fe2000fffe0ff */
[----:B--2---:R-:W-:Y:S11]  /*5320*/  @!P1 BRA `(.L_x_87) ;  /* 0x0000000000809947 */ /* 0x004ff60003800000 */
[----:B------:R-:W-:Y:S01]  /*5330*/  ISETP.NE.U32.AND P0, PT, RZ, UR38, PT ;  /* 0x00000026ff007c0c */ /* 0x000fe2000bf05070 */
[----:B------:R-:W-:Y:S01]  /*5340*/  BSSY B0, `(.L_x_88) ;  /* 0x0000012000007945 */ /* 0x000fe20003800000 */
[----:B------:R-:W-:Y:S02]  /*5350*/  FSETP.NEU.AND P2, PT, R49, RZ, PT ;  /* 0x000000ff3100720b */ /* 0x000fe40003f4d000 */
[----:B------:R-:W-:Y:S02]  /*5360*/  CS2R R58, SRZ ;  /* 0x00000000003a7805 */ /* 0x000fe4000001ff00 */
[----:B------:R-:W-:Y:S02]  /*5370*/  ISETP.NE.AND.EX P0, PT, RZ, UR39, PT, P0 ;  /* 0x00000027ff007c0c */ /* 0x000fe4000bf05300 */
[----:B------:R-:W-:Y:S02]  /*5380*/  CS2R R56, SRZ ;  /* 0x0000000000387805 */ /* 0x000fe4000001ff00 */
[----:B------:R-:W-:Y:S02]  /*5390*/  LOP3.LUT P1, RZ, R96, 0xff, RZ, 0xc0, !PT ;  /* 0x000000ff60ff7812 */ /* 0x000fe4000782c0ff */
[----:B------:R-:W-:Y:S02]  /*53a0*/  CS2R R54, SRZ ;  /* 0x0000000000367805 */ /* 0x000fe4000001ff00 */
[----:B------:R-:W-:Y:S02]  /*53b0*/  SEL R0, RZ, 0xffffffff, P2 ;  /* 0xffffffffff007807 */ /* 0x000fe40001000000 */
[----:B------:R-:W-:Y:S02]  /*53c0*/  CS2R R52, SRZ ;  /* 0x0000000000347805 */ /* 0x000fe4000001ff00 */
[----:B------:R-:W-:Y:S04]  /*53d0*/  SEL R3, RZ, 0xffffffff, P0 ;  /* 0xffffffffff037807 */ /* 0x000fe80000000000 */
[----:B------:R-:W-:Y:S04]  /*53e0*/  @P3 SEL R0, R3, R0, !P1 ;  /* 0x0000000003003207 */ /* 0x000fe80004800000 */
[----:B------:R-:W-:Y:S04]  /*53f0*/  LOP3.LUT R0, R0, 0x1, RZ, 0xc0, !PT ;  /* 0x0000000100007812 */ /* 0x000fe800078ec0ff */
[----:B------:R-:W-:Y:S01]  /*5400*/  ISETP.NE.U32.AND P0, PT, R0, 0x1, PT ;  /* 0x000000010000780c */ /* 0x000fe20003f05070 */
[----:B------:R-:W-:Y:S01]  /*5410*/  @!UPT UIADD3 URZ, UPT, UPT, URZ, URZ, URZ ;  /* 0x000000fffffff290 */ /* 0x000fe2000fffe0ff */
[----:B------:R-:W-:Y:S11]  /*5420*/  @!P5 BRA `(.L_x_89) ;  /* 0x00000000000cd947 */ /* 0x000ff60003800000 */
[----:B------:R-:W-:Y:S04]  /*5430*/  SHF.L.U32 R3, R106, 0x1f, RZ ;  /* 0x0000001f6a037819 */ /* 0x000fe800000006ff */
[----:B------:R-:W1:Y:S02]  /*5440*/  SYNCS.PHASECHK.TRANS64.TRYWAIT P1, [UR43+0x60], R3 ;  /* 0x00006003ff0075a7 */ /* 0x000e64000802112b */
[----:B-1----:R-:W-:Y:S05]  /*5450*/  @!P1 BRA `(.L_x_90) ;  /* 0x0000001400849947 */ /* 0x002fea0003800000 */
.L_x_89:
[----:B------:R-:W-:Y:S05]  /*5460*/  BSYNC B0 ;  /* 0x0000000000007941 */ /* 0x000fea0003800000 */
.L_x_88:
[----:B------:R2:W1:Y:S01]  /*5470*/  @P0 LDS.128 R56, [R103+UR43+0x200] ;  /* 0x0002002b67380984 */ /* 0x0004620008000c00 */
[----:B------:R-:W-:Y:S01]  /*5480*/  UIADD3 UR4, UPT, UPT, UR43, 0x68, URZ ;  /* 0x000000682b047890 */ /* 0x000fe2000fffe0ff */
[----:B------:R-:W-:Y:S02]  /*5490*/  LOP3.LUT R106, R106, 0x1, RZ, 0x3c, !PT ;  /* 0x000000016a6a7812 */ /* 0x000fe400078e3cff */
[----:B------:R2:W1:Y:S01]  /*54a0*/  @P0 LDS.128 R52, [R102+0x10] ;  /* 0x0000100066340984 */ /* 0x0004620000000c00 */
[----:B------:R-:W-:Y:S01]  /*54b0*/  UPRMT UR4, UR37, 0x654, UR4 ;  /* 0x0000065425047896 */ /* 0x000fe20008000004 */
[----:B------:R-:W-:Y:S01]  /*54c0*/  @!PT LDS RZ, [RZ] ;  /* 0x00000000fffff984 */ /* 0x000fe20000000800 */
[----:B------:R-:W-:Y:S01]  /*54d0*/  @!PT LDS RZ, [RZ] ;  /* 0x00000000fffff984 */ /* 0x000fe20000000800 */
[----:B------:R-:W-:Y:S01]  /*54e0*/  @!PT LDS RZ, [RZ] ;  /* 0x00000000fffff984 */ /* 0x000fe20000000800 */
[----:B------:R-:W-:Y:S01]  /*54f0*/  @!PT LDS RZ, [RZ] ;  /* 0x00000000fffff984 */ /* 0x000fe20000000800 */
[----:B------:R5:W-:Y:S06]  /*5500*/  MEMBAR.ALL.CTA ;  /* 0x0000000000007992 */ /* 0x000bec0000008000 */
[----:B-----5:R-:W5:Y:S02]  /*5510*/  FENCE.VIEW.ASYNC.S ;  /* 0x00000000000073c6 */ /* 0x020f640000000000 */
[----:B-----5:R-:W-:Y:S03]  /*5520*/  SYNCS.ARRIVE.TRANS64.RED.A1T0 RZ, [UR4], RZ ;  /* 0x000000ffffff79a7 */ /* 0x020fe60008100404 */
.L_x_87:
[----:B------:R-:W-:Y:S05]  /*5530*/  BSYNC B1 ;  /* 0x0000000000017941 */ /* 0x000fea0003800000 */
.L_x_86:
[----:B-1----:R-:W-:Y:S04]  /*5540*/  SHF.R.U32.HI R3, RZ, 0x15, R32 ;  /* 0x00000015ff037819 */ /* 0x002fe80000011620 */
[----:B------:R-:W-:Y:S01]  /*5550*/  LOP3.LUT P0, RZ, R3, 0x3, R104, 0x48, !PT ;  /* 0x0000000303ff7812 */ /* 0x000fe20007804868 */
[----:B------:R-:W-:Y:S01]  /*5560*/  @!UPT UIADD3 URZ, UPT, UPT, URZ, URZ, URZ ;  /* 0x000000fffffff290 */ /* 0x000fe2000fffe0ff */
[----:B----4-:R-:W-:Y:S11]  /*5570*/  @P4 BRA `(.L_x_91) ;  /* 0x0000000000084947 */ /* 0x010ff60003800000 */
[----:B------:R-:W1:Y:S02]  /*5580*/  SYNCS.PHASECHK.TRANS64.TRYWAIT P1, [R92+URZ+0xa0], R7 ;  /* 0x0000a0075c0075a7 */ /* 0x000e6400080211ff */
[----:B-1----:R-:W-:Y:S05]  /*5590*/  @!P1 BRA `(.L_x_92) ;  /* 0x00000014004c9947 */ /* 0x002fea0003800000 */
.L_x_91:
[----:B------:R-:W-:Y:S05]  /*55a0*/  @!P0 BRA `(.L_x_93) ;  /* 0x0000000000408947 */ /* 0x000fea0003800000 */
[----:B------:R-:W4:Y:S01]  /*55b0*/  LDCU.64 UR8, c[0x4][0x70] ;  /* 0x01000e00ff0877ac */ /* 0x000f220008000a00 */
[----:B------:R-:W-:Y:S01]  /*55c0*/  MOV R3, 0x0 ;  /* 0x0000000000037802 */ /* 0x000fe20000000f00 */
[----:B------:R-:W-:Y:S02]  /*55d0*/  HFMA2 R12, -RZ, RZ, 0, 5.9604644775390625e-08 ;  /* 0x00000001ff0c7431 */ /* 0x000fe400000001ff */
[----:B------:R-:W-:Y:S02]  /*55e0*/  IMAD.MOV.U32 R8, RZ, RZ, 0x192 ;  /* 0x00000192ff087424 */ /* 0x000fe400078e00ff */
[----:B------:R-:W-:Y:S01]  /*55f0*/  IMAD.MOV.U32 R13, RZ, RZ, RZ ;  /* 0x000000ffff0d7224 */ /* 0x000fe200078e00ff */
[----:B------:R-:W1:Y:S01]  /*5600*/  LDCU.64 UR6, c[0x4][0x78] ;  /* 0x01000f00ff0677ac */ /* 0x000e620008000a00 */
[----:B------:R-:W2:Y:S01]  /*5610*/  LDC.64 R2, c[0x4][R3] ;  /* 0x0100000003027b82 */ /* 0x000ea20000000a00 */
[----:B------:R-:W5:Y:S01]  /*5620*/  LDCU.64 UR4, c[0x4][0x10] ;  /* 0x01000200ff0477ac */ /* 0x000f620008000a00 */
[----:B----4-:R-:W-:Y:S01]  /*5630*/  MOV R5, UR9 ;  /* 0x0000000900057c02 */ /* 0x010fe20008000f00 */
[----:B------:R-:W-:Y:S01]  /*5640*/  IMAD.U32 R4, RZ, RZ, UR8 ;  /* 0x00000008ff047e24 */ /* 0x000fe2000f8e00ff */
[----:B-1----:R-:W-:Y:S01]  /*5650*/  MOV R7, UR7 ;  /* 0x0000000700077c02 */ /* 0x002fe20008000f00 */
[----:B------:R-:W-:Y:S01]  /*5660*/  IMAD.U32 R6, RZ, RZ, UR6 ;  /* 0x00000006ff067e24 */ /* 0x000fe2000f8e00ff */
[----:B-----5:R-:W-:Y:S01]  /*5670*/  MOV R11, UR5 ;  /* 0x00000005000b7c02 */ /* 0x020fe20008000f00 */
[----:B------:R-:W-:Y:S02]  /*5680*/  IMAD.U32 R10, RZ, RZ, UR4 ;  /* 0x00000004ff0a7e24 */ /* 0x000fe4000f8e00ff */
[----:B------:R-:W-:Y:S07]  /*5690*/  LEPC R20, `(.L_x_93) ;  /* 0x000000001014794e */ /* 0x000fee0000000000 */
[----:B--23--:R-:W-:Y:S05]  /*56a0*/  CALL.ABS.NOINC R2 ;  /* 0x0000000002007343 */ /* 0x00cfea0003c00000 */
.L_x_93:
[----:B------:R-:W-:Y:S01]  /*56b0*/  LOP3.LUT P0, RZ, R101, 0x60, RZ, 0xc0, !PT ;  /* 0x0000006065ff7812 */ /* 0x000fe2000780c0ff */
[----:B------:R-:W-:Y:S05]  /*56c0*/  WARPSYNC.ALL ;  /* 0x0000000000007948 */ /* 0x000fea0003800000 */
[----:B------:R-:W-:Y:S01]  /*56d0*/  R2UR UR4, R32 ;  /* 0x00000000200472ca */ /* 0x000fe200000e0000 */
[----:B------:R-:W-:Y:S01]  /*56e0*/  BSSY.RECONVERGENT B0, `(.L_x_94) ;  /* 0x00000a0000007945 */ /* 0x000fe20003800200 */
[-C--:B------:R-:W-:Y:S02]  /*56f0*/  F2FP.F16.E4M3.UNPACK_B R50, R56.reuse ;  /* 0x00000038ff32723e */ /* 0x080fe400020006ff */
[----:B------:R-:W-:Y:S02]  /*5700*/  F2FP.F16.E4M3.UNPACK_B R63, R56.H1 ;  /* 0x00000038ff3f723e */ /* 0x000fe400030006ff */
[-C--:B------:R-:W-:Y:S01]  /*5710*/  F2FP.F16.E4M3.UNPACK_B R56, R57.reuse ;  /* 0x00000039ff38723e */ /* 0x080fe200020006ff */
[--C-:B------:R-:W-:Y:S01]  /*5720*/  HADD2.F32 R48, -RZ, R50.reuse.H0_H0 ;  /* 0x20000032ff307230 */ /* 0x100fe20000004100 */
[----:B------:R-:W-:Y:S01]  /*5730*/  F2FP.F16.E4M3.UNPACK_B R57, R57.H1 ;  /* 0x00000039ff39723e */ /* 0x000fe200030006ff */
[----:B------:R-:W-:Y:S01]  /*5740*/  HADD2.F32 R50, -RZ, R50.H1_H1 ;  /* 0x30000032ff327230 */ /* 0x000fe20000004100 */
[-C--:B------:R-:W-:Y:S01]  /*5750*/  F2FP.F16.E4M3.UNPACK_B R66, R52.reuse ;  /* 0x00000034ff42723e */ /* 0x080fe200020006ff */
[--C-:B------:R-:W-:Y:S01]  /*5760*/  HADD2.F32 R51, -RZ, R63.reuse.H0_H0 ;  /* 0x2000003fff337230 */ /* 0x100fe20000004100 */
[----:B------:R-:W-:Y:S01]  /*5770*/  F2FP.F16.E4M3.UNPACK_B R68, R52.H1 ;  /* 0x00000034ff44723e */ /* 0x000fe200030006ff */
[----:B-1----:R-:W-:Y:S01]  /*5780*/  LDTM.16dp32bit_t0_t15.x32 R4, tmem[UR4] ;  /* 0x00000004000479ee */ /* 0x002fe20008a80000 */
[----:B------:R-:W3:Y:S01]  /*5790*/  LDTM.16dp32bit_t16_t31.x32 R4, tmem[UR4+0x20] ;  /* 0x00002004000479ee */ /* 0x000ee20008aa0000 */
[----:B------:R-:W-:Y:S01]  /*57a0*/  NOP ;  /* 0x0000000000007918 */ /* 0x000fe20000000000 */
[----:B------:R-:W-:Y:S01]  /*57b0*/  R2UR UR5, R92 ;  /* 0x000000005c0572ca */ /* 0x000fe200000e0000 */
[--C-:B------:R-:W-:Y:S01]  /*57c0*/  HADD2.F32 R65, -RZ, R66.reuse.H0_H0 ;  /* 0x20000042ff417230 */ /* 0x100fe20000004100 */
[----:B------:R-:W-:Y:S01]  /*57d0*/  F2FP.F16.E4M3.UNPACK_B R61, R58 ;  /* 0x0000003aff3d723e */ /* 0x000fe200020006ff */
[----:B------:R-:W-:Y:S01]  /*57e0*/  HADD2.F32 R67, -RZ, R66.H1_H1 ;  /* 0x30000042ff437230 */ /* 0x000fe20000004100 */
[-C--:B------:R-:W-:Y:S01]  /*57f0*/  F2FP.F16.E4M3.UNPACK_B R70, R53.reuse ;  /* 0x00000035ff46723e */ /* 0x080fe200020006ff */
[----:B------:R-:W-:Y:S01]  /*5800*/  HADD2.F32 R52, -RZ, R63.H1_H1 ;  /* 0x3000003fff347230 */ /* 0x000fe20000004100 */
[----:B------:R-:W-:Y:S01]  /*5810*/  F2FP.F16.E4M3.UNPACK_B R72, R53.H1 ;  /* 0x00000035ff48723e */ /* 0x000fe200030006ff */
[----:B------:R-:W-:Y:S01]  /*5820*/  HADD2.F32 R53, -RZ, R56.H0_H0 ;  /* 0x20000038ff357230 */ /* 0x000fe20000004100 */
[-C--:B------:R-:W-:Y:S01]  /*5830*/  F2FP.F16.E4M3.UNPACK_B R74, R54.reuse ;  /* 0x00000036ff4a723e */ /* 0x080fe200020006ff */
[----:B------:R-:W-:Y:S01]  /*5840*/  HADD2.F32 R69, -RZ, R70.H0_H0 ;  /* 0x20000046ff457230 */ /* 0x000fe20000004100 */
[----:B------:R-:W-:Y:S01]  /*5850*/  F2FP.F16.E4M3.UNPACK_B R76, R54.H1 ;  /* 0x00000036ff4c723e */ /* 0x000fe200030006ff */
[----:B------:R-:W-:Y:S01]  /*5860*/  HADD2.F32 R54, -RZ, R56.H1_H1 ;  /* 0x30000038ff367230 */ /* 0x000fe20000004100 */
[----:B------:R-:W-:Y:S01]  /*5870*/  F2FP.F16.E4M3.UNPACK_B R60, R58.H1 ;  /* 0x0000003aff3c723e */ /* 0x000fe200030006ff */
[----:B------:R-:W-:Y:S01]  /*5880*/  UIADD3 UR5, UPT, UPT, UR5, 0xc0, URZ ;  /* 0x000000c005057890 */ /* 0x000fe2000fffe0ff */
[----:B------:R-:W-:Y:S01]  /*5890*/  HADD2.F32 R58, -RZ, R61.H1_H1 ;  /* 0x3000003dff3a7230 */ /* 0x000fe20000004100 */
[----:B------:R-:W-:Y:S01]  /*58a0*/  F2FP.F16.E4M3.UNPACK_B R77, R55 ;  /* 0x00000037ff4d723e */ /* 0x000fe200020006ff */
[----:B------:R-:W-:Y:S01]  /*58b0*/  HADD2.F32 R70, -RZ, R70.H1_H1 ;  /* 0x30000046ff467230 */ /* 0x000fe20000004100 */
[----:B------:R-:W-:Y:S01]  /*58c0*/  UPRMT UR5, UR37, 0x654, UR5 ;  /* 0x0000065425057896 */ /* 0x000fe20008000005 */
[--C-:B------:R-:W-:Y:S01]  /*58d0*/  HADD2.F32 R73, -RZ, R74.reuse.H0_H0 ;  /* 0x2000004aff497230 */ /* 0x100fe20000004100 */
[----:B------:R-:W-:Y:S01]  /*58e0*/  F2FP.F16.E4M3.UNPACK_B R62, R59 ;  /* 0x0000003bff3e723e */ /* 0x000fe200020006ff */
[----:B------:R-:W-:Y:S01]  /*58f0*/  HADD2.F32 R74, -RZ, R74.H1_H1 ;  /* 0x3000004aff4a7230 */ /* 0x000fe20000004100 */
[----:B------:R-:W-:Y:S01]  /*5900*/  F2FP.F16.E4M3.UNPACK_B R78, R55.H1 ;  /* 0x00000037ff4e723e */ /* 0x000fe200030006ff */
[C---:B---3--:R-:W-:Y:S01]  /*5910*/  FMUL R4, R47.reuse, R4 ;  /* 0x000000042f047220 */ /* 0x048fe20000400000 */
[C---:B------:R-:W-:Y:S01]  /*5920*/  FMUL R5, R47.reuse, R5 ;  /* 0x000000052f057220 */ /* 0x040fe20000400000 */
[C---:B------:R-:W-:Y:S01]  /*5930*/  FMUL R8, R47.reuse, R8 ;  /* 0x000000082f087220 */ /* 0x040fe20000400000 */
[----:B------:R-:W-:Y:S01]  /*5940*/  FMUL R9, R47, R9 ;  /* 0x000000092f097220 */ /* 0x000fe20000400000 */
[----:B------:R-:W-:Y:S01]  /*5950*/  SYNCS.ARRIVE.TRANS64.RED.A1T0 RZ, [UR5], RZ ;  /* 0x000000ffffff79a7 */ /* 0x000fe20008100405 */
[C---:B------:R-:W-:Y:S01]  /*5960*/  FFMA R4, R49.reuse, R48, R4 ;  /* 0x0000003031047223 */ /* 0x040fe20000000004 */
[----:B------:R-:W-:Y:S01]  /*5970*/  FFMA R5, R49, R50, R5 ;  /* 0x0000003231057223 */ /* 0x000fe20000000005 */
[C---:B------:R-:W-:Y:S01]  /*5980*/  FMUL R12, R47.reuse, R12 ;  /* 0x0000000c2f0c7220 */ /* 0x040fe20000400000 */
        /* <DEDUP_REMOVED lines=9> */
[----:B------:R-:W-:Y:S02]  /*5a20*/  HADD2.F32 R48, -RZ, R77.H1_H1 ;  /* 0x3000004dff307230 */ /* 0x000fe40000004100 */
[C---:B------:R-:W-:Y:S01]  /*5a30*/  FMUL R28, R47.reuse, R32 ;  /* 0x000000202f1c7220 */ /* 0x040fe20000400000 */
[C---:B------:R-:W-:Y:S01]  /*5a40*/  FMUL R29, R47.reuse, R33 ;  /* 0x000000212f1d7220 */ /* 0x040fe20000400000 */
[C---:B------:R-:W-:Y:S01]  /*5a50*/  FMUL R6, R47.reuse, R6 ;  /* 0x000000062f067220 */ /* 0x040fe20000400000 */
[C---:B------:R-:W-:Y:S01]  /*5a60*/  FMUL R7, R47.reuse, R7 ;  /* 0x000000072f077220 */ /* 0x040fe20000400000 */
[--C-:B------:R-:W-:Y:S02]  /*5a70*/  HADD2.F32 R55, -RZ, R57.reuse.H0_H0 ;  /* 0x20000039ff377230 */ /* 0x100fe40000004100 */
[----:B------:R-:W-:Y:S01]  /*5a80*/  FMUL R10, R47, R10 ;  /* 0x0000000a2f0a7220 */ /* 0x000fe20000400000 */
[C---:B------:R-:W-:Y:S01]  /*5a90*/  FFMA R6, R49.reuse, R51, R6 ;  /* 0x0000003331067223 */ /* 0x040fe20000000006 */
[----:B------:R-:W-:Y:S02]  /*5aa0*/  HADD2.F32 R56, -RZ, R57.H1_H1 ;  /* 0x30000039ff387230 */ /* 0x000fe40000004100 */
[C---:B------:R-:W-:Y:S01]  /*5ab0*/  FFMA R7, R49.reuse, R52, R7 ;  /* 0x0000003431077223 */ /* 0x040fe20000000007 */
[C---:B------:R-:W-:Y:S01]  /*5ac0*/  FFMA R8, R49.reuse, R53, R8 ;  /* 0x0000003531087223 */ /* 0x040fe20000000008 */
[C---:B------:R-:W-:Y:S01]  /*5ad0*/  FFMA R9, R49.reuse, R54, R9 ;  /* 0x0000003631097223 */ /* 0x040fe20000000009 */
[----:B------:R-:W-:Y:S02]  /*5ae0*/  HADD2.F32 R57, -RZ, R61.H0_H0 ;  /* 0x2000003dff397230 */ /* 0x000fe40000004100 */
[----:B------:R-:W-:Y:S01]  /*5af0*/  FFMA R10, R49, R55, R10 ;  /* 0x00000037310a7223 */ /* 0x000fe2000000000a */
[----:B------:R-:W-:Y:S01]  /*5b00*/  F2FP.SATFINITE.E4M3.F32.PACK_AB_MERGE_C R92, R7, R6, RZ ;  /* 0x00000006075c723e */ /* 0x000fe200048070ff */
[----:B------:R-:W-:Y:S02]  /*5b10*/  HADD2.F32 R61, -RZ, R62.H0_H0 ;  /* 0x2000003eff3d7230 */ /* 0x000fe40000004100 */
[----:B------:R-:W-:Y:S01]  /*5b20*/  FMUL R11, R47, R11 ;  /* 0x0000000b2f0b7220 */ /* 0x000fe20000400000 */
[----:B------:R-:W-:Y:S01]  /*5b30*/  F2FP.F16.E4M3.UNPACK_B R64, R59.H1 ;  /* 0x0000003bff40723e */ /* 0x000fe200030006ff */
[----:B------:R-:W-:Y:S01]  /*5b40*/  HADD2.F32 R59, -RZ, R60.H0_H0 ;  /* 0x2000003cff3b7230 */ /* 0x000fe20000004100 */
[----:B------:R-:W-:Y:S01]  /*5b50*/  F2FP.SATFINITE.E4M3.F32.PACK_AB_MERGE_C R92, R5, R4, R92 ;  /* 0x00000004055c723e */ /* 0x000fe2000480705c */
[C---:B------:R-:W-:Y:S01]  /*5b60*/  FFMA R11, R49.reuse, R56, R11 ;  /* 0x00000038310b7223 */ /* 0x040fe2000000000b */
[C---:B------:R-:W-:Y:S01]  /*5b70*/  FFMA R12, R49.reuse, R57, R12 ;  /* 0x00000039310c7223 */ /* 0x040fe2000000000c */
[----:B------:R-:W-:Y:S01]  /*5b80*/  FFMA R13, R49, R58, R13 ;  /* 0x0000003a310d7223 */ /* 0x000fe2000000000d */
[----:B------:R-:W-:Y:S02]  /*5b90*/  HADD2.F32 R62, -RZ, R62.H1_H1 ;  /* 0x3000003eff3e7230 */ /* 0x000fe40000004100 */
[----:B------:R-:W-:Y:S01]  /*5ba0*/  FMUL R14, R47, R14 ;  /* 0x0000000e2f0e7220 */ /* 0x000fe20000400000 */
[----:B------:R-:W-:Y:S01]  /*5bb0*/  HADD2.F32 R60, -RZ, R60.H1_H1 ;  /* 0x3000003cff3c7230 */ /* 0x000fe20000004100 */
[----:B------:R-:W-:Y:S01]  /*5bc0*/  F2FP.SATFINITE.E4M3.F32.PACK_AB_MERGE_C R93, R11, R10, RZ ;  /* 0x0000000a0b5d723e */ /* 0x000fe200048070ff */
[----:B------:R-:W-:Y:S02]  /*5bd0*/  HADD2.F32 R51, -RZ, R77.H0_H0 ;  /* 0x2000004dff337230 */ /* 0x000fe40000004100 */
[----:B------:R-:W-:Y:S01]  /*5be0*/  FFMA R14, R49, R59, R14 ;  /* 0x0000003b310e7223 */ /* 0x000fe2000000000e */
[----:B------:R-:W-:Y:S01]  /*5bf0*/  FMUL R15, R47, R15 ;  /* 0x0000000f2f0f7220 */ /* 0x000fe20000400000 */
[--C-:B------:R-:W-:Y:S01]  /*5c00*/  HADD2.F32 R63, -RZ, R64.reuse.H0_H0 ;  /* 0x20000040ff3f7230 */ /* 0x100fe20000004100 */
[----:B------:R-:W-:Y:S01]  /*5c10*/  F2FP.SATFINITE.E4M3.F32.PACK_AB_MERGE_C R93, R9, R8, R93 ;  /* 0x00000008095d723e */ /* 0x000fe2000480705d */
[----:B------:R-:W-:Y:S02]  /*5c20*/  HADD2.F32 R64, -RZ, R64.H1_H1 ;  /* 0x30000040ff407230 */ /* 0x000fe40000004100 */
[C---:B------:R-:W-:Y:S01]  /*5c30*/  FFMA R15, R49.reuse, R60, R15 ;  /* 0x0000003c310f7223 */ /* 0x040fe2000000000f */
[C---:B------:R-:W-:Y:S01]  /*5c40*/  FFMA R16, R49.reuse, R61, R16 ;  /* 0x0000003d31107223 */ /* 0x040fe20000000010 */
[----:B------:R-:W-:Y:S01]  /*5c50*/  FFMA R17, R49, R62, R17 ;  /* 0x0000003e31117223 */ /* 0x000fe20000000011 */
[C---:B------:R-:W-:Y:S01]  /*5c60*/  FMUL R18, R47.reuse, R18 ;  /* 0x000000122f127220 */ /* 0x040fe20000400000 */
[C---:B------:R-:W-:Y:S01]  /*5c70*/  FMUL R19, R47.reuse, R19 ;  /* 0x000000132f137220 */ /* 0x040fe20000400000 */
[--C-:B------:R-:W-:Y:S02]  /*5c80*/  HADD2.F32 R66, -RZ, R68.reuse.H0_H0 ;  /* 0x20000044ff427230 */ /* 0x100fe40000004100 */
[----:B------:R-:W-:Y:S01]  /*5c90*/  FMUL R3, R47, R22 ;  /* 0x000000162f037220 */ /* 0x000fe20000400000 */
[C---:B------:R-:W-:Y:S01]  /*5ca0*/  FFMA R18, R49.reuse, R63, R18 ;  /* 0x0000003f31127223 */ /* 0x040fe20000000012 */
[----:B------:R-:W-:Y:S02]  /*5cb0*/  HADD2.F32 R68, -RZ, R68.H1_H1 ;  /* 0x30000044ff447230 */ /* 0x000fe40000004100 */
[----:B------:R-:W-:Y:S01]  /*5cc0*/  FFMA R19, R49, R64, R19 ;  /* 0x0000004031137223 */ /* 0x000fe20000000013 */
[----:B------:R-:W-:Y:S01]  /*5cd0*/  FMUL R23, R47, R23 ;  /* 0x000000172f177220 */ /* 0x000fe20000400000 */
[C---:B------:R-:W-:Y:S01]  /*5ce0*/  FFMA R0, R49.reuse, R65, R0 ;  /* 0x0000004131007223 */ /* 0x040fe20000000000 */
[C---:B------:R-:W-:Y:S01]  /*5cf0*/  FFMA R2, R49.reuse, R67, R2 ;  /* 0x0000004331027223 */ /* 0x040fe20000000002 */
[--C-:B------:R-:W-:Y:S02]  /*5d00*/  HADD2.F32 R71, -RZ, R72.reuse.H0_H0 ;  /* 0x20000048ff477230 */ /* 0x100fe40000004100 */
[----:B------:R-:W-:Y:S01]  /*5d10*/  FFMA R3, R49, R66, R3 ;  /* 0x0000004231037223 */ /* 0x000fe20000000003 */
[----:B------:R-:W-:Y:S02]  /*5d20*/  HADD2.F32 R72, -RZ, R72.H1_H1 ;  /* 0x30000048ff487230 */ /* 0x000fe40000004100 */
[----:B------:R-:W-:Y:S01]  /*5d30*/  FMUL R22, R47, R26 ;  /* 0x0000001a2f167220 */ /* 0x000fe20000400000 */
        /* <DEDUP_REMOVED lines=18> */
[----:B------:R-:W-:Y:S01]  /*5e60*/  F2FP.SATFINITE.E4M3.F32.PACK_AB_MERGE_C R94, R15, R14, RZ ;  /* 0x0000000e0f5e723e */ /* 0x000fe200048070ff */
[----:B------:R-:W-:Y:S01]  /*5e70*/  FFMA R28, R49, R51, R28 ;  /* 0x00000033311c7223 */ /* 0x000fe2000000001c */
[----:B------:R-:W-:Y:S01]  /*5e80*/  F2FP.SATFINITE.E4M3.F32.PACK_AB_MERGE_C R95, R19, R18, RZ ;  /* 0x00000012135f723e */ /* 0x000fe200048070ff */
[C---:B------:R-:W-:Y:S01]  /*5e90*/  FFMA R29, R49.reuse, R48, R29 ;  /* 0x00000030311d7223 */ /* 0x040fe2000000001d */
[C---:B------:R-:W-:Y:S01]  /*5ea0*/  FFMA R30, R49.reuse, R77, R30 ;  /* 0x0000004d311e7223 */ /* 0x040fe2000000001e */
[----:B------:R-:W-:Y:S01]  /*5eb0*/  FFMA R35, R49, R50, R35 ;  /* 0x0000003231237223 */ /* 0x000fe20000000023 */
[----:B------:R-:W-:Y:S02]  /*5ec0*/  F2FP.SATFINITE.E4M3.F32.PACK_AB_MERGE_C R94, R13, R12, R94 ;  /* 0x0000000c0d5e723e */ /* 0x000fe4000480705e */
[----:B------:R-:W-:Y:S02]  /*5ed0*/  F2FP.SATFINITE.E4M3.F32.PACK_AB_MERGE_C R95, R17, R16, R95 ;  /* 0x00000010115f723e */ /* 0x000fe4000480705f */
[----:B------:R-:W-:Y:S02]  /*5ee0*/  F2FP.SATFINITE.E4M3.F32.PACK_AB_MERGE_C R113, R23, R3, RZ ;  /* 0x000000031771723e */ /* 0x000fe400048070ff */
[----:B------:R-:W-:Y:S01]  /*5ef0*/  F2FP.SATFINITE.E4M3.F32.PACK_AB_MERGE_C R114, R27, R22, RZ ;  /* 0x000000161b72723e */ /* 0x000fe200048070ff */
[----:B------:R1:W-:Y:S01]  /*5f00*/  STS.128 [R103+UR43+0x1200], R92 ;  /* 0x0012005c67007988 */ /* 0x0003e20008000c2b */
[----:B------:R-:W-:Y:S02]  /*5f10*/  F2FP.SATFINITE.E4M3.F32.PACK_AB_MERGE_C R116, R31, R26, RZ ;  /* 0x0000001a1f74723e */ /* 0x000fe400048070ff */
[----:B------:R-:W-:Y:S02]  /*5f20*/  F2FP.SATFINITE.E4M3.F32.PACK_AB_MERGE_C R117, R35, R30, RZ ;  /* 0x0000001e2375723e */ /* 0x000fe400048070ff */
[----:B------:R-:W-:Y:S02]  /*5f30*/  F2FP.SATFINITE.E4M3.F32.PACK_AB_MERGE_C R112, R2, R0, R113 ;  /* 0x000000000270723e */ /* 0x000fe40004807071 */
[----:B------:R-:W-:Y:S02]  /*5f40*/  F2FP.SATFINITE.E4M3.F32.PACK_AB_MERGE_C R113, R21, R20, R114 ;  /* 0x000000141571723e */ /* 0x000fe40004807072 */
[----:B------:R-:W-:Y:S02]  /*5f50*/  F2FP.SATFINITE.E4M3.F32.PACK_AB_MERGE_C R114, R25, R24, R116 ;  /* 0x000000181972723e */ /* 0x000fe40004807074 */
[----:B------:R-:W-:Y:S02]  /*5f60*/  F2FP.SATFINITE.E4M3.F32.PACK_AB_MERGE_C R115, R29, R28, R117 ;  /* 0x0000001c1d73723e */ /* 0x000fe40004807075 */
[----:B------:R-:W-:Y:S03]  /*5f70*/  IADD3 R116, PT, PT, R44, 0x1, RZ ;  /* 0x000000012c747810 */ /* 0x000fe60007ffe0ff */
[----:B------:R1:W-:Y:S01]  /*5f80*/  STS.128 [R102+0x1010], R112 ;  /* 0x0010107066007388 */ /* 0x0003e20000000c00 */
[----:B------:R-:W-:Y:S01]  /*5f90*/  @!PT LDS RZ, [RZ] ;  /* 0x00000000fffff984 */ /* 0x000fe20000000800 */
[----:B------:R-:W-:Y:S01]  /*5fa0*/  @!PT LDS RZ, [RZ] ;  /* 0x00000000fffff984 */ /* 0x000fe20000000800 */
[----:B------:R-:W-:Y:S01]  /*5fb0*/  @!PT LDS RZ, [RZ] ;  /* 0x00000000fffff984 */ /* 0x000fe20000000800 */
[----:B------:R-:W-:Y:S01]  /*5fc0*/  @!PT LDS RZ, [RZ] ;  /* 0x00000000fffff984 */ /* 0x000fe20000000800 */
[----:B------:R3:W-:Y:S07]  /*5fd0*/  MEMBAR.ALL.CTA ;  /* 0x0000000000007992 */ /* 0x0007ee0000008000 */
[----:B---3--:R-:W3:Y:S02]  /*5fe0*/  FENCE.VIEW.ASYNC.S ;  /* 0x00000000000073c6 */ /* 0x008ee40000000000 */
[----:B---3--:R-:W-:Y:S06]  /*5ff0*/  BAR.SYNC.DEFER_BLOCKING 0x1, 0x80 ;  /* 0x0042000000007b1d */ /* 0x008fec0000010000 */
[----:B------:R-:W-:Y:S05]  /*6000*/  @P0 BRA `(.L_x_95) ;  /* 0x0000000000340947 */ /* 0x000fea0003800000 */
[----:B------:R-:W-:Y:S01]  /*6010*/  UIADD3 UR12, UPT, UPT, UR43, 0x1200, URZ ;  /* 0x000012002b0c7890 */ /* 0x000fe2000fffe0ff */
[----:B------:R-:W-:Y:S01]  /*6020*/  R2UR UR9, R91 ;  /* 0x000000005b0972ca */ /* 0x000fe200000e0000 */
[----:B------:R-:W-:Y:S01]  /*6030*/  UIADD3 UR10, UP0, UPT, UR46, 0x680, URZ ;  /* 0x000006802e0a7890 */ /* 0x000fe2000ff1e0ff */
[----:B------:R-:W-:Y:S01]  /*6040*/  R2UR UR8, R97 ;  /* 0x00000000610872ca */ /* 0x000fe200000e0000 */
[----:B------:R-:W-:Y:S02]  /*6050*/  UMOV UR7, UR36 ;  /* 0x0000002400077c82 */ /* 0x000fe40008000000 */
[----:B------:R-:W-:Y:S01]  /*6060*/  IMAD.U32 R109, RZ, RZ, UR12 ;  /* 0x0000000cff6d7e24 */ /* 0x000fe2000f8e00ff */
[----:B------:R-:W-:Y:S04]  /*6070*/  UIADD3.X UR11, UPT, UPT, URZ, UR47, URZ, UP0, !UPT ;  /* 0x0000002fff0b7290 */ /* 0x000fe800087fe4ff */
[----:B------:R-:W-:Y:S03]  /*6080*/  R2UR UR4, R109 ;  /* 0x000000006d0472ca */ /* 0x000fe600000e0000 */
[----:B------:R-:W-:Y:S02]  /*6090*/  USHF.L.U32 UR5, UR9, 0x6, URZ ;  /* 0x0000000609057899 */ /* 0x000fe400080006ff */
[----:B------:R-:W-:Y:S09]  /*60a0*/  USHF.L.U32 UR6, UR8, 0x6, URZ ;  /* 0x0000000608067899 */ /* 0x000ff200080006ff */
[----:B------:R3:W-:Y:S01]  /*60b0*/  UTMASTG.3D [UR4], [UR10] ;  /* 0x000000040a0073b5 */ /* 0x0007e20008010000 */
[----:B------:R0:W-:Y:S01]  /*60c0*/  UTMACMDFLUSH ;  /* 0x00000000000079b7 */ /* 0x0001e20000000000 */
[----:B---3--:R-:W-:Y:S04]  /*60d0*/  DEPBAR.LE SB0, 0x0 ;  /* 0x000080000000791a */ /* 0x008fe80000000000 */
.L_x_95:
[----:B------:R-:W-:Y:S05]  /*60e0*/  BSYNC.RECONVERGENT B0 ;  /* 0x0000000000007941 */ /* 0x000fea0003800200 */
.L_x_94:
[----:B------:R-:W-:Y:S01]  /*60f0*/  BAR.SYNC.DEFER_BLOCKING 0x1, 0x80 ;  /* 0x0042000000007b1d */ /* 0x000fe20000010000 */
[----:B------:R-:W-:Y:S01]  /*6100*/  ISETP.NE.AND P2, PT, R110, RZ, PT ;  /* 0x000000ff6e00720c */ /* 0x000fe20003f45270 */
[----:B------:R-:W-:Y:S01]  /*6110*/  IMAD.IADD R91, R43, 0x1, R79 ;  /* 0x000000012b5b7824 */ /* 0x000fe200078e024f */
[----:B------:R-:W-:Y:S01]  /*6120*/  ISETP.NE.AND P0, PT, R111, 0x2, PT ;  /* 0x000000026f00780c */ /* 0x000fe20003f05270 */
[----:B------:R-:W-:Y:S01]  /*6130*/  IMAD.IADD R97, R45, 0x1, R90 ;  /* 0x000000012d617824 */ /* 0x000fe200078e025a */
[----:B------:R-:W-:Y:S02]  /*6140*/  ISETP.NE.AND P1, PT, R116, 0x4, PT ;  /* 0x000000047400780c */ /* 0x000fe40003f25270 */
[----:B------:R-:W-:Y:S02]  /*6150*/  SEL R0, RZ, 0x1, P0 ;  /* 0x00000001ff007807 */ /* 0x000fe40000000000 */
[----:B------:R-:W-:Y:S02]  /*6160*/  SEL R3, RZ, 0x1, P1 ;  /* 0x00000001ff037807 */ /* 0x000fe40000800000 */
[----:B------:R-:W-:Y:S02]  /*6170*/  LOP3.LUT R107, R107, R0, RZ, 0x3c, !PT ;  /* 0x000000006b6b7212 */ /* 0x000fe400078e3cff */
[----:B------:R-:W-:Y:S02]  /*6180*/  LOP3.LUT R108, R108, R3, RZ, 0x3c, !PT ;  /* 0x000000036c6c7212 */ /* 0x000fe400078e3cff */
[----:B------:R-:W-:Y:S02]  /*6190*/  @P2 R2UR UR36, R105 ;  /* 0x00000000692422ca */ /* 0x000fe400000e0000 */
[----:B------:R-:W-:Y:S02]  /*61a0*/  SEL R111, R111, RZ, P0 ;  /* 0x000000ff6f6f7207 */ /* 0x000fe40000000000 */
[----:B------:R-:W-:Y:S01]  /*61b0*/  SEL R44, R116, RZ, P1 ;  /* 0x000000ff742c7207 */ /* 0x000fe20000800000 */
[----:B------:R-:W-:Y:S10]  /*61c0*/  @P2 BRA `(.L_x_96) ;  /* 0xffffffe400842947 */ /* 0x000ff4000383ffff */
[----:B------:R-:W-:Y:S05]  /*61d0*/  EXIT ;  /* 0x000000000000794d */ /* 0x000fea0003800000 */
.L_x_19:
[----:B--2---:R2:W1:Y:S02]  /*61e0*/  SYNCS.PHASECHK.TRANS64.TRYWAIT P0, [R3+URZ+0xf0], R2 ;  /* 0x0000f002030075a7 */ /* 0x00446400080011ff */
[----:B-1----:R-:W-:Y:S05]  /*61f0*/  @!P0 NANOSLEEP.SYNCS 0x989680 ;  /* 0x009896800000895d */ /* 0x002fea0003900000 */
[----:B------:R-:W1:Y:S02]  /*6200*/  @!P0 SYNCS.PHASECHK.TRANS64 P0, [R3+URZ+0xf0], R2 ;  /* 0x0000f002030085a7 */ /* 0x000e6400080010ff */
[----:B-1----:R-:W-:Y:S05]  /*6210*/  @!P0 BRA `(.L_x_19) ;  /* 0xfffffffc00f08947 */ /* 0x002fea000383ffff */
[----:B------:R-:W-:Y:S05]  /*6220*/  BRA `(.L_x_97) ;  /* 0xffffffb000e47947 */ /* 0x000fea000383ffff */
.L_x_22:
[----:B-1----:R-:W-:-:S07]  /*6230*/  MOV R2, UR33 ;  /* 0x0000002100027c02 */ /* 0x002fce0008000f00 */
.L_x_98:
[----:B-1----:R1:W2:Y:S02]  /*6240*/  SYNCS.PHASECHK.TRANS64.TRYWAIT P0, [R2+URZ+0x30], R5 ;  /* 0x00003005020075a7 */ /* 0x0022a400080011ff */
[----:B--2---:R-:W-:Y:S05]  /*6250*/  @!P0 NANOSLEEP.SYNCS 0x989680 ;  /* 0x009896800000895d */ /* 0x004fea0003900000 */
[----:B------:R-:W2:Y:S02]  /*6260*/  @!P0 SYNCS.PHASECHK.TRANS64 P0, [R2+URZ+0x30], R5 ;  /* 0x00003005020085a7 */ /* 0x000ea400080010ff */
[----:B--2---:R-:W-:Y:S05]  /*6270*/  @!P0 BRA `(.L_x_98) ;  /* 0xfffffffc00f08947 */ /* 0x004fea000383ffff */
[----:B------:R-:W-:Y:S05]  /*6280*/  BRA `(.L_x_21) ;  /* 0xffffffb400347947 */ /* 0x000fea000383ffff */
.L_x_28:
[----:B-1----:R-:W-:-:S07]  /*6290*/  MOV R2, UR17 ;  /* 0x0000001100027c02 */ /* 0x002fce0008000f00 */
.L_x_99:
[----:B-1----:R1:W2:Y:S02]  /*62a0*/  SYNCS.PHASECHK.TRANS64.TRYWAIT P0, [R2+URZ+0x30], R5 ;  /* 0x00003005020075a7 */ /* 0x0022a400080011ff */
[----:B--2---:R-:W-:Y:S05]  /*62b0*/  @!P0 NANOSLEEP.SYNCS 0x989680 ;  /* 0x009896800000895d */ /* 0x004fea0003900000 */
[----:B------:R-:W2:Y:S02]  /*62c0*/  @!P0 SYNCS.PHASECHK.TRANS64 P0, [R2+URZ+0x30], R5 ;  /* 0x00003005020085a7 */ /* 0x000ea400080010ff */
[----:B--2---:R-:W-:Y:S05]  /*62d0*/  @!P0 BRA `(.L_x_99) ;  /* 0xfffffffc00f08947 */ /* 0x004fea000383ffff */
[----:B------:R-:W-:Y:S05]  /*62e0*/  BRA `(.L_x_27) ;  /* 0xffffffb400d87947 */ /* 0x000fea000383ffff */
.L_x_32:
[----:B-1----:R1:W2:Y:S02]  /*62f0*/  SYNCS.PHASECHK.TRANS64.TRYWAIT P0, [R2+URZ+0x80], R3 ;  /* 0x00008003020075a7 */ /* 0x0022a400080011ff */
[----:B--2---:R-:W-:Y:S05]  /*6300*/  @!P0 NANOSLEEP.SYNCS 0x989680 ;  /* 0x009896800000895d */ /* 0x004fea0003900000 */
[----:B------:R-:W2:Y:S02]  /*6310*/  @!P0 SYNCS.PHASECHK.TRANS64 P0, [R2+URZ+0x80], R3 ;  /* 0x00008003020085a7 */ /* 0x000ea400080010ff */
[----:B--2---:R-:W-:Y:S05]  /*6320*/  @!P0 BRA `(.L_x_32) ;  /* 0xfffffffc00f08947 */ /* 0x004fea000383ffff */
[----:B------:R-:W-:Y:S05]  /*6330*/  BRA `(.L_x_100) ;  /* 0xffffffb800647947 */ /* 0x000fea000383ffff */
.L_x_36:
[----:B----4-:R-:W-:-:S07]  /*6340*/  MOV R0, UR5 ;  /* 0x0000000500007c02 */ /* 0x010fce0008000f00 */
.L_x_101:
[----:B-1----:R1:W2:Y:S02]  /*6350*/  SYNCS.PHASECHK.TRANS64.TRYWAIT P0, [R0+URZ], R3 ;  /* 0x00000003000075a7 */ /* 0x0022a400080011ff */
[----:B--2---:R-:W-:Y:S05]  /*6360*/  @!P0 NANOSLEEP.SYNCS 0x989680 ;  /* 0x009896800000895d */ /* 0x004fea0003900000 */
[----:B------:R-:W2:Y:S02]  /*6370*/  @!P0 SYNCS.PHASECHK.TRANS64 P0, [R0+URZ], R3 ;  /* 0x00000003000085a7 */ /* 0x000ea400080010ff */
[----:B--2---:R-:W-:Y:S05]  /*6380*/  @!P0 BRA `(.L_x_101) ;  /* 0xfffffffc00f08947 */ /* 0x004fea000383ffff */
[----:B------:R-:W-:Y:S05]  /*6390*/  BRA `(.L_x_102) ;  /* 0xffffffbc00d47947 */ /* 0x000fea000383ffff */
.L_x_37:
[----:B----4-:R-:W-:-:S07]  /*63a0*/  MOV R0, UR5 ;  /* 0x0000000500007c02 */ /* 0x010fce0008000f00 */
.L_x_103:
[----:B-1----:R1:W2:Y:S02]  /*63b0*/  SYNCS.PHASECHK.TRANS64.TRYWAIT P0, [R0+URZ], R3 ;  /* 0x00000003000075a7 */ /* 0x0022a400080011ff */
[----:B--2---:R-:W-:Y:S05]  /*63c0*/  @!P0 NANOSLEEP.SYNCS 0x989680 ;  /* 0x009896800000895d */ /* 0x004fea0003900000 */
[----:B------:R-:W2:Y:S02]  /*63d0*/  @!P0 SYNCS.PHASECHK.TRANS64 P0, [R0+URZ], R3 ;  /* 0x00000003000085a7 */ /* 0x000ea400080010ff */
[----:B--2---:R-:W-:Y:S05]  /*63e0*/  @!P0 BRA `(.L_x_103) ;  /* 0xfffffffc00f08947 */ /* 0x004fea000383ffff */
[----:B------:R-:W-:Y:S05]  /*63f0*/  BRA `(.L_x_104) ;  /* 0xffffffbc00e07947 */ /* 0x000fea000383ffff */
.L_x_38:
[----:B----4-:R-:W-:-:S07]  /*6400*/  MOV R0, UR5 ;  /* 0x0000000500007c02 */ /* 0x010fce0008000f00 */
.L_x_105:
[----:B-1----:R1:W2:Y:S02]  /*6410*/  SYNCS.PHASECHK.TRANS64.TRYWAIT P0, [R0+URZ], R3 ;  /* 0x00000003000075a7 */ /* 0x0022a400080011ff */
[----:B--2---:R-:W-:Y:S05]  /*6420*/  @!P0 NANOSLEEP.SYNCS 0x989680 ;  /* 0x009896800000895d */ /* 0x004fea0003900000 */
[----:B------:R-:W2:Y:S02]  /*6430*/  @!P0 SYNCS.PHASECHK.TRANS64 P0, [R0+URZ], R3 ;  /* 0x00000003000085a7 */ /* 0x000ea400080010ff */
[----:B--2---:R-:W-:Y:S05]  /*6440*/  @!P0 BRA `(.L_x_105) ;  /* 0xfffffffc00f08947 */ /* 0x004fea000383ffff */
[----:B------:R-:W-:Y:S05]  /*6450*/  BRA `(.L_x_106) ;  /* 0xffffffbc00ec7947 */ /* 0x000fea000383ffff */
.L_x_39:
[----:B----4-:R-:W-:-:S07]  /*6460*/  MOV R0, UR5 ;  /* 0x0000000500007c02 */ /* 0x010fce0008000f00 */
.L_x_107:
[----:B-1----:R1:W2:Y:S02]  /*6470*/  SYNCS.PHASECHK.TRANS64.TRYWAIT P0, [R0+URZ], R3 ;  /* 0x00000003000075a7 */ /* 0x0022a400080011ff */
[----:B--2---:R-:W-:Y:S05]  /*6480*/  @!P0 NANOSLEEP.SYNCS 0x989680 ;  /* 0x009896800000895d */ /* 0x004fea0003900000 */
[----:B------:R-:W2:Y:S02]  /*6490*/  @!P0 SYNCS.PHASECHK.TRANS64 P0, [R0+URZ], R3 ;  /* 0x00000003000085a7 */ /* 0x000ea400080010ff */
[----:B--2---:R-:W-:Y:S05]  /*64a0*/  @!P0 BRA `(.L_x_107) ;  /* 0xfffffffc00f08947 */ /* 0x004fea000383ffff */
[----:B------:R-:W-:Y:S05]  /*64b0*/  BRA `(.L_x_108) ;  /* 0xffffffbc00f87947 */ /* 0x000fea000383ffff */
.L_x_40:
[----:B----4-:R-:W-:-:S07]  /*64c0*/  MOV R0, UR5 ;  /* 0x0000000500007c02 */ /* 0x010fce0008000f00 */
.L_x_109:
[----:B-1----:R1:W2:Y:S02]  /*64d0*/  SYNCS.PHASECHK.TRANS64.TRYWAIT P0, [R0+URZ], R3 ;  /* 0x00000003000075a7 */ /* 0x0022a400080011ff */
[----:B--2---:R-:W-:Y:S05]  /*64e0*/  @!P0 NANOSLEEP.SYNCS 0x989680 ;  /* 0x009896800000895d */ /* 0x004fea0003900000 */
[----:B------:R-:W2:Y:S02]  /*64f0*/  @!P0 SYNCS.PHASECHK.TRANS64 P0, [R0+URZ], R3 ;  /* 0x00000003000085a7 */ /* 0x000ea400080010ff */
[----:B--2---:R-:W-:Y:S05]  /*6500*/  @!P0 BRA `(.L_x_109) ;  /* 0xfffffffc00f08947 */ /* 0x004fea000383ffff */
[----:B------:R-:W-:Y:S05]  /*6510*/  BRA `(.L_x_110) ;  /* 0xffffffc000047947 */ /* 0x000fea000383ffff */
.L_x_43:
[----:B-1----:R1:W2:Y:S02]  /*6520*/  SYNCS.PHASECHK.TRANS64.TRYWAIT P0, [R0+URZ+0xe0], R5 ;  /* 0x0000e005000075a7 */ /* 0x0022a400080011ff */
[----:B--2---:R-:W-:Y:S05]  /*6530*/  @!P0 NANOSLEEP.SYNCS 0x989680 ;  /* 0x009896800000895d */ /* 0x004fea0003900000 */
[----:B------:R-:W2:Y:S02]  /*6540*/  @!P0 SYNCS.PHASECHK.TRANS64 P0, [R0+URZ+0xe0], R5 ;  /* 0x0000e005000085a7 */ /* 0x000ea400080010ff */
[----:B--2---:R-:W-:Y:S05]  /*6550*/  @!P0 BRA `(.L_x_43) ;  /* 0xfffffffc00f08947 */ /* 0x004fea000383ffff */
[----:B------:R-:W-:Y:S05]  /*6560*/  BRA `(.L_x_111) ;  /* 0xffffffc000607947 */ /* 0x000fea000383ffff */
.L_x_44:
[----:B------:R-:W-:-:S07]  /*6570*/  MOV R0, UR5 ;  /* 0x0000000500007c02 */ /* 0x000fce0008000f00 */
.L_x_112:
[----:B-1----:R1:W2:Y:S02]  /*6580*/  SYNCS.PHASECHK.TRANS64.TRYWAIT P0, [R0+URZ+0x90], R5 ;  /* 0x00009005000075a7 */ /* 0x0022a400080011ff */
[----:B--2---:R-:W-:Y:S05]  /*6590*/  @!P0 NANOSLEEP.SYNCS 0x989680 ;  /* 0x009896800000895d */ /* 0x004fea0003900000 */
[----:B------:R-:W2:Y:S02]  /*65a0*/  @!P0 SYNCS.PHASECHK.TRANS64 P0, [R0+URZ+0x90], R5 ;  /* 0x00009005000085a7 */ /* 0x000ea400080010ff */
[----:B--2---:R-:W-:Y:S05]  /*65b0*/  @!P0 BRA `(.L_x_112) ;  /* 0xfffffffc00f08947 */ /* 0x004fea000383ffff */
[----:B------:R-:W-:Y:S05]  /*65c0*/  BRA `(.L_x_113) ;  /* 0xffffffc000707947 */ /* 0x000fea000383ffff */
.L_x_45:
[----:B-1----:R1:W2:Y:S02]  /*65d0*/  SYNCS.PHASECHK.TRANS64.TRYWAIT P1, [R0+URZ+0x80], R5 ;  /* 0x00008005000075a7 */ /* 0x0022a400080211ff */
[----:B--2---:R-:W-:Y:S05]  /*65e0*/  @!P1 NANOSLEEP.SYNCS 0x989680 ;  /* 0x009896800000995d */ /* 0x004fea0003900000 */
[----:B------:R-:W2:Y:S02]  /*65f0*/  @!P1 SYNCS.PHASECHK.TRANS64 P1, [R0+URZ+0x80], R5 ;  /* 0x00008005000095a7 */ /* 0x000ea400080210ff */
[----:B--2---:R-:W-:Y:S05]  /*6600*/  @!P1 BRA `(.L_x_45) ;  /* 0xfffffffc00f09947 */ /* 0x004fea000383ffff */
[----:B------:R-:W-:Y:S05]  /*6610*/  BRA `(.L_x_114) ;  /* 0xffffffc000a07947 */ /* 0x000fea000383ffff */
.L_x_48:
[----:B------:R-:W-:-:S07]  /*6620*/  MOV R0, UR5 ;  /* 0x0000000500007c02 */ /* 0x000fce0008000f00 */
.L_x_115:
[----:B-1----:R1:W2:Y:S02]  /*6630*/  SYNCS.PHASECHK.TRANS64.TRYWAIT P0, [R0+URZ+0x90], R3 ;  /* 0x00009003000075a7 */ /* 0x0022a400080011ff */
[----:B--2---:R-:W-:Y:S05]  /*6640*/  @!P0 NANOSLEEP.SYNCS 0x989680 ;  /* 0x009896800000895d */ /* 0x004fea0003900000 */
[----:B------:R-:W2:Y:S02]  /*6650*/  @!P0 SYNCS.PHASECHK.TRANS64 P0, [R0+URZ+0x90], R3 ;  /* 0x00009003000085a7 */ /* 0x000ea400080010ff */
[----:B--2---:R-:W-:Y:S05]  /*6660*/  @!P0 BRA `(.L_x_115) ;  /* 0xfffffffc00f08947 */ /* 0x004fea000383ffff */
[----:B------:R-:W-:Y:S05]  /*6670*/  BRA `(.L_x_47) ;  /* 0xffffffc000f47947 */ /* 0x000fea000383ffff */
.L_x_55:
[----:B-1----:R1:W2:Y:S02]  /*6680*/  SYNCS.PHASECHK.TRANS64.TRYWAIT P1, [R0+URZ+0x80], R5 ;  /* 0x00008005000075a7 */ /* 0x0022a400080211ff */
[----:B--2---:R-:W-:Y:S05]  /*6690*/  @!P1 NANOSLEEP.SYNCS 0x989680 ;  /* 0x009896800000995d */ /* 0x004fea0003900000 */
[----:B------:R-:W2:Y:S02]  /*66a0*/  @!P1 SYNCS.PHASECHK.TRANS64 P1, [R0+URZ+0x80], R5 ;  /* 0x00008005000095a7 */ /* 0x000ea400080210ff */
[----:B--2---:R-:W-:Y:S05]  /*66b0*/  @!P1 BRA `(.L_x_55) ;  /* 0xfffffffc00f09947 */ /* 0x004fea000383ffff */
[----:B------:R-:W-:Y:S05]  /*66c0*/  BRA `(.L_x_116) ;  /* 0xffffffc800547947 */ /* 0x000fea000383ffff */
.L_x_56:
[----:B------:R-:W-:-:S07]  /*66d0*/  MOV R3, UR8 ;  /* 0x0000000800037c02 */ /* 0x000fce0008000f00 */
.L_x_117:
[----:B-1----:R1:W2:Y:S02]  /*66e0*/  SYNCS.PHASECHK.TRANS64.TRYWAIT P0, [R3+URZ+0xc0], R0 ;  /* 0x0000c000030075a7 */ /* 0x0022a400080011ff */
[----:B--2---:R-:W-:Y:S05]  /*66f0*/  @!P0 NANOSLEEP.SYNCS 0x989680 ;  /* 0x009896800000895d */ /* 0x004fea0003900000 */
[----:B------:R-:W2:Y:S02]  /*6700*/  @!P0 SYNCS.PHASECHK.TRANS64 P0, [R3+URZ+0xc0], R0 ;  /* 0x0000c000030085a7 */ /* 0x000ea400080010ff */
[----:B--2---:R-:W-:Y:S05]  /*6710*/  @!P0 BRA `(.L_x_117) ;  /* 0xfffffffc00f08947 */ /* 0x004fea000383ffff */
[----:B------:R-:W-:Y:S05]  /*6720*/  BRA `(.L_x_118) ;  /* 0xffffffc800a47947 */ /* 0x000fea000383ffff */
.L_x_59:
[----:B------:R-:W-:Y:S07]  /*6730*/  MOV R0, UR7 ;  /* 0x0000000700007c02 */ /* 0x000fee0008000f00 */
.L_x_119:
[----:B-1----:R1:W2:Y:S02]  /*6740*/  SYNCS.PHASECHK.TRANS64.TRYWAIT P0, [R0+URZ], R3 ;  /* 0x00000003000075a7 */ /* 0x0022a400080011ff */
[----:B--2---:R-:W-:Y:S05]  /*6750*/  @!P0 NANOSLEEP.SYNCS 0x989680 ;  /* 0x009896800000895d */ /* 0x004fea0003900000 */
[----:B------:R-:W2:Y:S02]  /*6760*/  @!P0 SYNCS.PHASECHK.TRANS64 P0, [R0+URZ], R3 ;  /* 0x00000003000085a7 */ /* 0x000ea400080010ff */
[----:B--2---:R-:W-:Y:S05]  /*6770*/  @!P0 BRA `(.L_x_119) ;  /* 0xfffffffc00f08947 */ /* 0x004fea000383ffff */
[----:B------:R-:W-:Y:S05]  /*6780*/  BRA `(.L_x_58) ;  /* 0xffffffc800c07947 */ /* 0x000fea000383ffff */
.L_x_62:
[----:B------:R-:W-:-:S07]  /*6790*/  MOV R0, UR5 ;  /* 0x0000000500007c02 */ /* 0x000fce0008000f00 */
.L_x_120:
[----:B--2---:R2:W3:Y:S02]  /*67a0*/  SYNCS.PHASECHK.TRANS64.TRYWAIT P0, [R0+URZ], R3 ;  /* 0x00000003000075a7 */ /* 0x0044e400080011ff */
[----:B---3--:R-:W-:Y:S05]  /*67b0*/  @!P0 NANOSLEEP.SYNCS 0x989680 ;  /* 0x009896800000895d */ /* 0x008fea0003900000 */
[----:B------:R-:W3:Y:S02]  /*67c0*/  @!P0 SYNCS.PHASECHK.TRANS64 P0, [R0+URZ], R3 ;  /* 0x00000003000085a7 */ /* 0x000ee400080010ff */
[----:B---3--:R-:W-:Y:S05]  /*67d0*/  @!P0 BRA `(.L_x_120) ;  /* 0xfffffffc00f08947 */ /* 0x008fea000383ffff */
[----:B------:R-:W-:Y:S05]  /*67e0*/  BRA `(.L_x_121) ;  /* 0xffffffcc00747947 */ /* 0x000fea000383ffff */
.L_x_63:
[----:B------:R-:W-:-:S07]  /*67f0*/  MOV R0, UR5 ;  /* 0x0000000500007c02 */ /* 0x000fce0008000f00 */
.L_x_122:
[----:B-1----:R1:W2:Y:S02]  /*6800*/  SYNCS.PHASECHK.TRANS64.TRYWAIT P0, [R0+URZ], R3 ;  /* 0x00000003000075a7 */ /* 0x0022a400080011ff */
[----:B--2---:R-:W-:Y:S05]  /*6810*/  @!P0 NANOSLEEP.SYNCS 0x989680 ;  /* 0x009896800000895d */ /* 0x004fea0003900000 */
[----:B------:R-:W2:Y:S02]  /*6820*/  @!P0 SYNCS.PHASECHK.TRANS64 P0, [R0+URZ], R3 ;  /* 0x00000003000085a7 */ /* 0x000ea400080010ff */
[----:B--2---:R-:W-:Y:S05]  /*6830*/  @!P0 BRA `(.L_x_122) ;  /* 0xfffffffc00f08947 */ /* 0x004fea000383ffff */
[----:B------:R-:W-:Y:S05]  /*6840*/  BRA `(.L_x_123) ;  /* 0xffffffcc00807947 */ /* 0x000fea000383ffff */
.L_x_64:
[----:B------:R-:W-:-:S07]  /*6850*/  MOV R0, UR5 ;  /* 0x0000000500007c02 */ /* 0x000fce0008000f00 */
.L_x_124:
[----:B-1----:R1:W2:Y:S02]  /*6860*/  SYNCS.PHASECHK.TRANS64.TRYWAIT P0, [R0+URZ], R3 ;  /* 0x00000003000075a7 */ /* 0x0022a400080011ff */
[----:B--2---:R-:W-:Y:S05]  /*6870*/  @!P0 NANOSLEEP.SYNCS 0x989680 ;  /* 0x009896800000895d */ /* 0x004fea0003900000 */
[----:B------:R-:W2:Y:S02]  /*6880*/  @!P0 SYNCS.PHASECHK.TRANS64 P0, [R0+URZ], R3 ;  /* 0x00000003000085a7 */ /* 0x000ea400080010ff */
[----:B--2---:R-:W-:Y:S05]  /*6890*/  @!P0 BRA `(.L_x_124) ;  /* 0xfffffffc00f08947 */ /* 0x004fea000383ffff */
[----:B------:R-:W-:Y:S05]  /*68a0*/  BRA `(.L_x_125) ;  /* 0xffffffcc008c7947 */ /* 0x000fea000383ffff */
.L_x_65:
[----:B------:R-:W-:-:S07]  /*68b0*/  MOV R0, UR7 ;  /* 0x0000000700007c02 */ /* 0x000fce0008000f00 */
.L_x_126:
[----:B-1----:R1:W2:Y:S02]  /*68c0*/  SYNCS.PHASECHK.TRANS64.TRYWAIT P0, [R0+URZ], R3 ;  /* 0x00000003000075a7 */ /* 0x0022a400080011ff */
[----:B--2---:R-:W-:Y:S05]  /*68d0*/  @!P0 NANOSLEEP.SYNCS 0x989680 ;  /* 0x009896800000895d */ /* 0x004fea0003900000 */
[----:B------:R-:W2:Y:S02]  /*68e0*/  @!P0 SYNCS.PHASECHK.TRANS64 P0, [R0+URZ], R3 ;  /* 0x00000003000085a7 */ /* 0x000ea400080010ff */
[----:B--2---:R-:W-:Y:S05]  /*68f0*/  @!P0 BRA `(.L_x_126) ;  /* 0xfffffffc00f08947 */ /* 0x004fea000383ffff */
[----:B------:R-:W-:Y:S05]  /*6900*/  BRA `(.L_x_127) ;  /* 0xffffffcc00987947 */ /* 0x000fea000383ffff */
.L_x_70:
[----:B---3--:R3:W1:Y:S02]  /*6910*/  SYNCS.PHASECHK.TRANS64.TRYWAIT P0, [R0+URZ+0x80], R3 ;  /* 0x00008003000075a7 */ /* 0x00866400080011ff */
[----:B-1----:R-:W-:Y:S05]  /*6920*/  @!P0 NANOSLEEP.SYNCS 0x989680 ;  /* 0x009896800000895d */ /* 0x002fea0003900000 */
[----:B------:R-:W1:Y:S02]  /*6930*/  @!P0 SYNCS.PHASECHK.TRANS64 P0, [R0+URZ+0x80], R3 ;  /* 0x00008003000085a7 */ /* 0x000e6400080010ff */
[----:B-1----:R-:W-:Y:S05]  /*6940*/  @!P0 BRA `(.L_x_70) ;  /* 0xfffffffc00f08947 */ /* 0x002fea000383ffff */
[----:B------:R-:W-:Y:S05]  /*6950*/  BRA `(.L_x_128) ;  /* 0xffffffd000947947 */ /* 0x000fea000383ffff */
.L_x_73:
[----:B------:R-:W-:Y:S07]  /*6960*/  MOV R0, UR6 ;  /* 0x0000000600007c02 */ /* 0x000fee0008000f00 */
.L_x_129:
[----:B-1----:R1:W3:Y:S02]  /*6970*/  SYNCS.PHASECHK.TRANS64.TRYWAIT P0, [R0+URZ+0x78], R3 ;  /* 0x00007803000075a7 */ /* 0x0022e400080011ff */
[----:B---3--:R-:W-:Y:S05]  /*6980*/  @!P0 NANOSLEEP.SYNCS 0x989680 ;  /* 0x009896800000895d */ /* 0x008fea0003900000 */
[----:B------:R-:W3:Y:S02]  /*6990*/  @!P0 SYNCS.PHASECHK.TRANS64 P0, [R0+URZ+0x78], R3 ;  /* 0x00007803000085a7 */ /* 0x000ee400080010ff */
[----:B---3--:R-:W-:Y:S05]  /*69a0*/  @!P0 BRA `(.L_x_129) ;  /* 0xfffffffc00f08947 */ /* 0x008fea000383ffff */
[----:B------:R-:W-:Y:S05]  /*69b0*/  BRA `(.L_x_72) ;  /* 0xffffffd400807947 */ /* 0x000fea000383ffff */
.L_x_76:
[----:B------:R-:W-:Y:S07]  /*69c0*/  MOV R3, UR6 ;  /* 0x0000000600037c02 */ /* 0x000fee0008000f00 */
.L_x_130:
[----:B-1----:R1:W2:Y:S02]  /*69d0*/  SYNCS.PHASECHK.TRANS64.TRYWAIT P2, [R3+URZ+0x68], R26 ;  /* 0x0000681a030075a7 */ /* 0x0022a400080411ff */
[----:B--2---:R-:W-:Y:S05]  /*69e0*/  @!P2 NANOSLEEP.SYNCS 0x989680 ;  /* 0x009896800000a95d */ /* 0x004fea0003900000 */
[----:B------:R-:W2:Y:S02]  /*69f0*/  @!P2 SYNCS.PHASECHK.TRANS64 P2, [R3+URZ+0x68], R26 ;  /* 0x0000681a0300a5a7 */ /* 0x000ea400080410ff */
[----:B--2---:R-:W-:Y:S05]  /*6a00*/  @!P2 BRA `(.L_x_130) ;  /* 0xfffffffc00f0a947 */ /* 0x004fea000383ffff */
[----:B------:R-:W-:Y:S05]  /*6a10*/  BRA `(.L_x_131) ;  /* 0xffffffd800147947 */ /* 0x000fea000383ffff */
.L_x_79:
[----:B--2---:R2:W4:Y:S02]  /*6a20*/  SYNCS.PHASECHK.TRANS64.TRYWAIT P0, [R0+URZ+0x80], R3 ;  /* 0x00008003000075a7 */ /* 0x00452400080011ff */
[----:B----4-:R-:W-:Y:S05]  /*6a30*/  @!P0 NANOSLEEP.SYNCS 0x989680 ;  /* 0x009896800000895d */ /* 0x010fea0003900000 */
[----:B------:R-:W4:Y:S02]  /*6a40*/  @!P0 SYNCS.PHASECHK.TRANS64 P0, [R0+URZ+0x80], R3 ;  /* 0x00008003000085a7 */ /* 0x000f2400080010ff */
[----:B----4-:R-:W-:Y:S05]  /*6a50*/  @!P0 BRA `(.L_x_79) ;  /* 0xfffffffc00f08947 */ /* 0x010fea000383ffff */
[----:B------:R-:W-:Y:S05]  /*6a60*/  BRA `(.L_x_132) ;  /* 0xffffffdc00707947 */ /* 0x000fea000383ffff */
.L_x_90:
[----:B-1----:R-:W-:Y:S04]  /*6a70*/  MOV R0, UR43 ;  /* 0x0000002b00007c02 */ /* 0x002fe80008000f00 */
[----:B------:R1:W2:Y:S03]  /*6a80*/  SYNCS.PHASECHK.TRANS64.TRYWAIT P1, [R0+URZ+0x60], R3 ;  /* 0x00006003000075a7 */ /* 0x0002a600080211ff */
[----:B--2---:R-:W-:Y:S05]  /*6a90*/  @!P1 NANOSLEEP.SYNCS 0x989680 ;  /* 0x009896800000995d */ /* 0x004fea0003900000 */
[----:B------:R-:W2:Y:S02]  /*6aa0*/  @!P1 SYNCS.PHASECHK.TRANS64 P1, [R0+URZ+0x60], R3 ;  /* 0x00006003000095a7 */ /* 0x000ea400080210ff */
[----:B--2---:R-:W-:Y:S05]  /*6ab0*/  @!P1 BRA `(.L_x_90) ;  /* 0xfffffffc00ec9947 */ /* 0x004fea000383ffff */
[----:B------:R-:W-:Y:S05]  /*6ac0*/  BRA `(.L_x_89) ;  /* 0xffffffe800647947 */ /* 0x000fea000383ffff */
.L_x_92:
[----:B-1----:R1:W4:Y:S02]  /*6ad0*/  SYNCS.PHASECHK.TRANS64.TRYWAIT P1, [R92+URZ+0xa0], R7 ;  /* 0x0000a0075c0075a7 */ /* 0x00232400080211ff */
[----:B----4-:R-:W-:Y:S05]  /*6ae0*/  @!P1 NANOSLEEP.SYNCS 0x989680 ;  /* 0x009896800000995d */ /* 0x010fea0003900000 */
[----:B------:R-:W4:Y:S02]  /*6af0*/  @!P1 SYNCS.PHASECHK.TRANS64 P1, [R92+URZ+0xa0], R7 ;  /* 0x0000a0075c0095a7 */ /* 0x000f2400080210ff */
[----:B----4-:R-:W-:Y:S05]  /*6b00*/  @!P1 BRA `(.L_x_92) ;  /* 0xfffffffc00f09947 */ /* 0x010fea000383ffff */
[----:B------:R-:W-:Y:S05]  /*6b10*/  BRA `(.L_x_91) ;  /* 0xffffffe800a07947 */ /* 0x000fea000383ffff */
        .weak           $__internal_0_$__cuda_sm10x_tcgen05_guardrail_trap_col_being_dealloced_not_returned_by_alloc
        .type           $__internal_0_$__cuda_sm10x_tcgen05_guardrail_trap_col_being_dealloced_not_returned_by_alloc,@function
        .size           $__internal_0_$__cuda_sm10x_tcgen05_guardrail_trap_col_being_dealloced_not_returned_by_alloc,($__internal_1_$__cuda_sm10x_tcgen05_guardrail_trap_phase_invalid_during_alloc - $__internal_0_$__cuda_sm10x_tcgen05_guardrail_trap_col_being_dealloced_not_returned_by_alloc)
$__internal_0_$__cuda_sm10x_tcgen05_guardrail_trap_col_being_dealloced_not_returned_by_alloc:
[----:B------:R-:W-:Y:S05]  /*6b20*/  BPT.TRAP 0x1 ;  /* 0x000000040000795c */ /* 0x000fea0000300000 */
[----:B------:R-:W-:-:S04]  /*6b30*/  HFMA2 R3, -RZ, RZ, 0, 0 ;  /* 0x00000000ff037431 */ /* 0x000fc800000001ff */
[----:B------:R-:W-:Y:S05]  /*6b40*/  RET.REL.NODEC R2 `(_ZN7cutlass13device_kernelINS_4gemm6kernel13GemmUniversalIN4cute5tupleIJiiiiEEENS1_10collective13CollectiveMmaINS1_35MainloopSm100TmaUmmaWarpSpecializedILi6ELi2ELi4ENS5_IJNS4_1CILi1EEESB_SB_EEEEENS5_IJNSA_ILi64EEESE_SE_EEENS_12float_e4m3_tENS5_IJlSB_lEEESG_SH_NS4_8TiledMMAINS4_8MMA_AtomIJNS4_10MMA_TraitsINS4_19SM100_MMA_F8F6F4_SSEJSG_SG_fSE_SE_NS4_17integral_constantINS4_4UMMA5MajorELSO_0EEESP_NSM_INSN_7ScaleInELSQ_0EEESR_EEEEEENS4_6LayoutISC_NS5_IJNSA_ILi0EEESV_SV_EEEEENS5_IJNS4_10UnderscoreESY_SY_EEEEENS4_13SM90_TMA_LOADENS4_14ComposedLayoutINS4_7SwizzleILi2ELi4ELi3EEENS4_18smem_ptr_flag_bitsILi8EEENSU_INS5_IJNSA_ILi8EEESE_EEENS5_IJSE_SB_EEEEEEEvNS4_8identityES11_S1B_vS1C_EENS_8epilogue10collective18CollectiveEpilogueINS1E_23Sm100TmaWarpSpecializedILi1ELi1ELi32ELb0ELb0EEEJSF_NS5_IJNSU_ISE_SB_EES1J_EEESG_SH_SG_SH_NS1E_6fusion15FusionCallbacksIS1I_NS1L_17LinearCombinationISG_fSG_fLNS_15FloatRoundStyleE2EEESF_S1K_JEEENS4_5SM1004TMEM4LOAD26SM100_TMEM_LOAD_16dp32b32xES11_S1B_NS4_39AutoVectorizingCopyWithAssumedAlignmentILi128EEENS4_14SM90_TMA_STOREES1B_S1W_S1W_EEEvvEEEEvNT_6ParamsE) ;  /* 0xffffff94022c7950 */ /* 0x000fea0003c3ffff */
        .weak           $__internal_1_$__cuda_sm10x_tcgen05_guardrail_trap_phase_invalid_during_alloc
        .type           $__internal_1_$__cuda_sm10x_tcgen05_guardrail_trap_phase_invalid_during_alloc,@function
        .size           $__internal_1_$__cuda_sm10x_tcgen05_guardrail_trap_phase_invalid_during_alloc,($__internal_2_$__cuda_sm10x_tcgen05_guardrail_trap_unallocated_columns_being_dealloced - $__internal_1_$__cuda_sm10x_tcgen05_guardrail_trap_phase_invalid_during_alloc)
$__internal_1_$__cuda_sm10x_tcgen05_guardrail_trap_phase_invalid_during_alloc:
[----:B------:R-:W-:Y:S05]  /*6b50*/  BPT.TRAP 0x1 ;  /* 0x000000040000795c */ /* 0x000fea0000300000 */
[----:B------:R-:W-:-:S04]  /*6b60*/  MOV R3, 0x0 ;  /* 0x0000000000037802 */ /* 0x000fc80000000f00 */
[----:B------:R-:W-:Y:S05]  /*6b70*/  RET.REL.NODEC R2 `(_ZN7cutlass13device_kernelINS_4gemm6kernel13GemmUniversalIN4cute5tupleIJiiiiEEENS1_10collective13CollectiveMmaINS1_35MainloopSm100TmaUmmaWarpSpecializedILi6ELi2ELi4ENS5_IJNS4_1CILi1EEESB_SB_EEEEENS5_IJNSA_ILi64EEESE_SE_EEENS_12float_e4m3_tENS5_IJlSB_lEEESG_SH_NS4_8TiledMMAINS4_8MMA_AtomIJNS4_10MMA_TraitsINS4_19SM100_MMA_F8F6F4_SSEJSG_SG_fSE_SE_NS4_17integral_constantINS4_4UMMA5MajorELSO_0EEESP_NSM_INSN_7ScaleInELSQ_0EEESR_EEEEEENS4_6LayoutISC_NS5_IJNSA_ILi0EEESV_SV_EEEEENS5_IJNS4_10UnderscoreESY_SY_EEEEENS4_13SM90_TMA_LOADENS4_14ComposedLayoutINS4_7SwizzleILi2ELi4ELi3EEENS4_18smem_ptr_flag_bitsILi8EEENSU_INS5_IJNSA_ILi8EEESE_EEENS5_IJSE_SB_EEEEEEEvNS4_8identityES11_S1B_vS1C_EENS_8epilogue10collective18CollectiveEpilogueINS1E_23Sm100TmaWarpSpecializedILi1ELi1ELi32ELb0ELb0EEEJSF_NS5_IJNSU_ISE_SB_EES1J_EEESG_SH_SG_SH_NS1E_6fusion15FusionCallbacksIS1I_NS1L_17LinearCombinationISG_fSG_fLNS_15FloatRoundStyleE2EEESF_S1K_JEEENS4_5SM1004TMEM4LOAD26SM100_TMEM_LOAD_16dp32b32xES11_S1B_NS4_39AutoVectorizingCopyWithAssumedAlignmentILi128EEENS4_14SM90_TMA_STOREES1B_S1W_S1W_EEEvvEEEEvNT_6ParamsE) ;  /* 0xffffff9402207950 */ /* 0x000fea0003c3ffff */
        .weak           $__internal_2_$__cuda_sm10x_tcgen05_guardrail_trap_unallocated_columns_being_dealloced
        .type           $__internal_2_$__cuda_sm10x_tcgen05_guardrail_trap_unallocated_columns_being_dealloced,@function
        .size           $__internal_2_$__cuda_sm10x_tcgen05_guardrail_trap_unallocated_columns_being_dealloced,(.L_x_134 - $__internal_2_$__cuda_sm10x_tcgen05_guardrail_trap_unallocated_columns_being_dealloced)
$__internal_2_$__cuda_sm10x_tcgen05_guardrail_trap_unallocated_columns_being_dealloced:
[----:B------:R-:W-:Y:S05]  /*6b80*/  BPT.TRAP 0x1 ;  /* 0x000000040000795c */ /* 0x000fea0000300000 */
[----:B------:R-:W-:-:S04]  /*6b90*/  HFMA2 R3, -RZ, RZ, 0, 0 ;  /* 0x00000000ff037431 */ /* 0x000fc800000001ff */
[----:B------:R-:W-:Y:S05]  /*6ba0*/  RET.REL.NODEC R2 `(_ZN7cutlass13device_kernelINS_4gemm6kernel13GemmUniversalIN4cute5tupleIJiiiiEEENS1_10collective13CollectiveMmaINS1_35MainloopSm100TmaUmmaWarpSpecializedILi6ELi2ELi4ENS5_IJNS4_1CILi1EEESB_SB_EEEEENS5_IJNSA_ILi64EEESE_SE_EEENS_12float_e4m3_tENS5_IJlSB_lEEESG_SH_NS4_8TiledMMAINS4_8MMA_AtomIJNS4_10MMA_TraitsINS4_19SM100_MMA_F8F6F4_SSEJSG_SG_fSE_SE_NS4_17integral_constantINS4_4UMMA5MajorELSO_0EEESP_NSM_INSN_7ScaleInELSQ_0EEESR_EEEEEENS4_6LayoutISC_NS5_IJNSA_ILi0EEESV_SV_EEEEENS5_IJNS4_10UnderscoreESY_SY_EEEEENS4_13SM90_TMA_LOADENS4_14ComposedLayoutINS4_7SwizzleILi2ELi4ELi3EEENS4_18smem_ptr_flag_bitsILi8EEENSU_INS5_IJNSA_ILi8EEESE_EEENS5_IJSE_SB_EEEEEEEvNS4_8identityES11_S1B_vS1C_EENS_8epilogue10collective18CollectiveEpilogueINS1E_23Sm100TmaWarpSpecializedILi1ELi1ELi32ELb0ELb0EEEJSF_NS5_IJNSU_ISE_SB_EES1J_EEESG_SH_SG_SH_NS1E_6fusion15FusionCallbacksIS1I_NS1L_17LinearCombinationISG_fSG_fLNS_15FloatRoundStyleE2EEESF_S1K_JEEENS4_5SM1004TMEM4LOAD26SM100_TMEM_LOAD_16dp32b32xES11_S1B_NS4_39AutoVectorizingCopyWithAssumedAlignmentILi128EEENS4_14SM90_TMA_STOREES1B_S1W_S1W_EEEvvEEEEvNT_6ParamsE) ;  /* 0xffffff9402147950 */ /* 0x000fea0003c3ffff */
.L_x_133:
[----:B------:R-:W-:-:S00]  /*6bb0*/  BRA `(.L_x_133) ;  /* 0xfffffffc00fc7947 */ /* 0x000fc0000383ffff */
[----:B------:R-:W-:-:S00]  /*6bc0*/  NOP ;  /* 0x0000000000007918 */ /* 0x000fc00000000000 */
        /* <DEDUP_REMOVED lines=11> */
.L_x_134:


//--------------------- .nv.global.init           --------------------------
	.section	.nv.global.init,"aw",@progbits
.nv.global.init:
	.type		$str$27,@object
	.size		$str$27,($str$28 - $str$27)
$str$27:
        /*0000*/ 	.byte	0x28, 0x61, 0x64, 0x64, 0x72, 0x65, 0x73, 0x73, 0x20, 0x26, 0x20, 0x6d, 0x61, 0x73, 0x6b, 0x29
        /*0010*/ 	.byte	0x20, 0x3d, 0x3d, 0x20, 0x30, 0x00
	.type		$str$28,@object
	.size		$str$28,($str$26 - $str$28)
$str$28:
        /*0016*/ 	.byte	0x2f, 0x74, 0x6d, 0x70, 0x2f, 0x63, 0x75, 0x74, 0x6c, 0x61, 0x73, 0x73, 0x5f, 0x73, 0x77, 0x65
        /*0026*/ 	.byte	0x65, 0x70, 0x5f, 0x73, 0x72, 0x63, 0x2f, 0x69, 0x6e, 0x63, 0x6c, 0x75, 0x64, 0x65, 0x2f, 0x63
        /*0036*/ 	.byte	0x75, 0x74, 0x65, 0x2f, 0x70, 0x6f, 0x69, 0x6e, 0x74, 0x65, 0x72, 0x5f, 0x66, 0x6c, 0x61, 0x67
        /*0046*/ 	.byte	0x67, 0x65, 0x64, 0x2e, 0x68, 0x70, 0x70, 0x00
	.type		$str$26,@object
	.size		$str$26,($str$25 - $str$26)
$str$26:
        /*004e*/ 	.byte	0x2f, 0x74, 0x6d, 0x70, 0x2f, 0x63, 0x75, 0x74, 0x6c, 0x61, 0x73, 0x73, 0x5f, 0x73, 0x77, 0x65
        /*005e*/ 	.byte	0x65, 0x70, 0x5f, 0x73, 0x72, 0x63, 0x2f, 0x69, 0x6e, 0x63, 0x6c, 0x75, 0x64, 0x65, 0x2f, 0x63
        /*006e*/ 	.byte	0x75, 0x74, 0x65, 0x2f, 0x61, 0x74, 0x6f, 0x6d, 0x2f, 0x63, 0x6f, 0x70, 0x79, 0x5f, 0x74, 0x72
        /*007e*/ 	.byte	0x61, 0x69, 0x74, 0x73, 0x5f, 0x73, 0x6d, 0x31, 0x30, 0x30, 0x2e, 0x68, 0x70, 0x70, 0x00
	.type		$str$25,@object
	.size		$str$25,(__unnamed_1 - $str$25)
$str$25:
        /*008d*/ 	.byte	0x28, 0x28, 0x75, 0x69, 0x6e, 0x74, 0x33, 0x32, 0x5f, 0x74, 0x28, 0x74, 0x68, 0x72, 0x65, 0x61
        /*009d*/ 	.byte	0x64, 0x49, 0x64, 0x78, 0x2e, 0x78, 0x29, 0x20, 0x2f, 0x20, 0x33, 0x32, 0x29, 0x20, 0x25, 0x20
        /*00ad*/ 	.byte	0x34, 0x29, 0x20, 0x3d, 0x3d, 0x20, 0x28, 0x28, 0x28, 0x74, 0x6d, 0x65, 0x6d, 0x5f, 0x61, 0x64
        /*00bd*/ 	.byte	0x64, 0x72, 0x20, 0x3e, 0x3e, 0x20, 0x31, 0x36, 0x29, 0x20, 0x2f, 0x20, 0x33, 0x32, 0x29, 0x20
        /*00cd*/ 	.byte	0x25, 0x20, 0x34, 0x29, 0x00
	.type		__unnamed_1,@object
	.size		__unnamed_1,(__unnamed_2 - __unnamed_1)
__unnamed_1:
        /*00d2*/ 	.byte	0x61, 0x75, 0x74, 0x6f, 0x20, 0x63, 0x75, 0x74, 0x65, 0x3a, 0x3a, 0x61, 0x73, 0x5f, 0x70, 0x6f
        /* <DEDUP_REMOVED lines=24> */
        /*0262*/ 	.byte	0x3c, 0x34, 0x30, 0x39, 0x36, 0x3e, 0x3e, 0x3e, 0x3e, 0x5d, 0x00
	.type		__unnamed_2,@object
	.size		__unnamed_2,(.L_2 - __unnamed_2)
__unnamed_2:
        /* <DEDUP_REMOVED lines=40> */
        /*04ed*/ 	.byte	0x74, 0x65, 0x3a, 0x3a, 0x43, 0x3c, 0x30, 0x3e, 0x3e, 0x3e, 0x3e, 0x5d, 0x00
.L_2:


//--------------------- .nv.shared._ZN7cutlass13device_kernelINS_4gemm6kernel13GemmUniversalIN4cute5tupleIJiiiiEEENS1_10collective13CollectiveMmaINS1_35MainloopSm100TmaUmmaWarpSpecializedILi6ELi2ELi4ENS5_IJNS4_1CILi1EEESB_SB_EEEEENS5_IJNSA_ILi64EEESE_SE_EEENS_12float_e4m3_tENS5_IJlSB_lEEESG_SH_NS4_8TiledMMAINS4_8MMA_AtomIJNS4_10MMA_TraitsINS4_19SM100_MMA_F8F6F4_SSEJSG_SG_fSE_SE_NS4_17integral_constantINS4_4UMMA5MajorELSO_0EEESP_NSM_INSN_7ScaleInELSQ_0EEESR_EEEEEENS4_6LayoutISC_NS5_IJNSA_ILi0EEESV_SV_EEEEENS5_IJNS4_10UnderscoreESY_SY_EEEEENS4_13SM90_TMA_LOADENS4_14ComposedLayoutINS4_7SwizzleILi2ELi4ELi3EEENS4_18smem_ptr_flag_bitsILi8EEENSU_INS5_IJNSA_ILi8EEESE_EEENS5_IJSE_SB_EEEEEEEvNS4_8identityES11_S1B_vS1C_EENS_8epilogue10collective18CollectiveEpilogueINS1E_23Sm100TmaWarpSpecializedILi1ELi1ELi32ELb0ELb0EEEJSF_NS5_IJNSU_ISE_SB_EES1J_EEESG_SH_SG_SH_NS1E_6fusion15FusionCallbacksIS1I_NS1L_17LinearCombinationISG_fSG_fLNS_15FloatRoundStyleE2EEESF_S1K_JEEENS4_5SM1004TMEM4LOAD26SM100_TMEM_LOAD_16dp32b32xES11_S1B_NS4_39AutoVectorizingCopyWithAssumedAlignmentILi128EEENS4_14SM90_TMA_STOREES1B_S1W_S1W_EEEvvEEEEvNT_6ParamsE --------------------------
	.section	.nv.shared._ZN7cutlass13device_kernelINS_4gemm6kernel13GemmUniversalIN4cute5tupleIJiiiiEEENS1_10collective13CollectiveMmaINS1_35MainloopSm100TmaUmmaWarpSpecializedILi6ELi2ELi4ENS5_IJNS4_1CILi1EEESB_SB_EEEEENS5_IJNSA_ILi64EEESE_SE_EEENS_12float_e4m3_tENS5_IJlSB_lEEESG_SH_NS4_8TiledMMAINS4_8MMA_AtomIJNS4_10MMA_TraitsINS4_19SM100_MMA_F8F6F4_SSEJSG_SG_fSE_SE_NS4_17integral_constantINS4_4UMMA5MajorELSO_0EEESP_NSM_INSN_7ScaleInELSQ_0EEESR_EEEEEENS4_6LayoutISC_NS5_IJNSA_ILi0EEESV_SV_EEEEENS5_IJNS4_10UnderscoreESY_SY_EEEEENS4_13SM90_TMA_LOADENS4_14ComposedLayoutINS4_7SwizzleILi2ELi4ELi3EEENS4_18smem_ptr_flag_bitsILi8EEENSU_INS5_IJNSA_ILi8EEESE_EEENS5_IJSE_SB_EEEEEEEvNS4_8identityES11_S1B_vS1C_EENS_8epilogue10collective18CollectiveEpilogueINS1E_23Sm100TmaWarpSpecializedILi1ELi1ELi32ELb0ELb0EEEJSF_NS5_IJNSU_ISE_SB_EES1J_EEESG_SH_SG_SH_NS1E_6fusion15FusionCallbacksIS1I_NS1L_17LinearCombinationISG_fSG_fLNS_15FloatRoundStyleE2EEESF_S1K_JEEENS4_5SM1004TMEM4LOAD26SM100_TMEM_LOAD_16dp32b32xES11_S1B_NS4_39AutoVectorizingCopyWithAssumedAlignmentILi128EEENS4_14SM90_TMA_STOREES1B_S1W_S1W_EEEvvEEEEvNT_6ParamsE,"aw",@nobits
	.sectionflags	@""
	.align	16
	.zero		1024


//--------------------- .nv.shared.reserved.0     --------------------------
	.section	.nv.shared.reserved.0,"aw",@nobits
	.weak		__nv_reservedSMEM_offset_0_alias
	.size		__nv_reservedSMEM_offset_0_alias, 0, 64
	.other		__nv_reservedSMEM_offset_0_alias,@"STO_CUDA_RESERVED_SHARED STV_DEFAULT"
__nv_reservedSMEM_offset_0_alias:
	.zero		0
.nv.shared.reserved.0:
	.zero		64
	.weak		__nv_reservedSMEM_tcgen05_partition
	.type		__nv_reservedSMEM_tcgen05_partition,@object
	.size		__nv_reservedSMEM_tcgen05_partition,(.L_0 - __nv_reservedSMEM_tcgen05_partition)
__nv_reservedSMEM_tcgen05_partition:
	.zero		32
.L_0:


//--------------------- .nv.global                --------------------------
	.section	.nv.global,"aw",@nobits
.nv.global:
	.type		_ZN40_INTERNAL_d25678ca_4_k_cu_2ed99cfd_278864cute1_E,@object
	.size		_ZN40_INTERNAL_d25678ca_4_k_cu_2ed99cfd_278864cute1_E,(_ZN40_INTERNAL_d25678ca_4_k_cu_2ed99cfd_278864cuda3std3__45__cpo6cbeginE - _ZN40_INTERNAL_d25678ca_4_k_cu_2ed99cfd_278864cute1_E)
_ZN40_INTERNAL_d25678ca_4_k_cu_2ed99cfd_278864cute1_E:
	.zero		1
	.type		_ZN40_INTERNAL_d25678ca_4_k_cu_2ed99cfd_278864cuda3std3__45__cpo6cbeginE,@object
	.size		_ZN40_INTERNAL_d25678ca_4_k_cu_2ed99cfd_278864cuda3std3__45__cpo6cbeginE,(_ZN40_INTERNAL_d25678ca_4_k_cu_2ed99cfd_278864cuda3std3__48in_placeE - _ZN40_INTERNAL_d25678ca_4_k_cu_2ed99cfd_278864cuda3std3__45__cpo6cbeginE)
_ZN40_INTERNAL_d25678ca_4_k_cu_2ed99cfd_278864cuda3std3__45__cpo6cbeginE:
	.zero		1
	.type		_ZN40_INTERNAL_d25678ca_4_k_cu_2ed99cfd_278864cuda3std3__48in_placeE,@object
	.size		_ZN40_INTERNAL_d25678ca_4_k_cu_2ed99cfd_278864cuda3std3__48in_placeE,(_ZN40_INTERNAL_d25678ca_4_k_cu_2ed99cfd_278864cuda3std6ranges3__45__cpo9iter_moveE - _ZN40_INTERNAL_d25678ca_4_k_cu_2ed99cfd_278864cuda3std3__48in_placeE)
_ZN40_INTERNAL_d25678ca_4_k_cu_2ed99cfd_278864cuda3std3__48in_placeE:
	.zero		1
	.type		_ZN40_INTERNAL_d25678ca_4_k_cu_2ed99cfd_278864cuda3std6ranges3__45__cpo9iter_moveE,@object
	.size		_ZN40_INTERNAL_d25678ca_4_k_cu_2ed99cfd_278864cuda3std6ranges3__45__cpo9iter_moveE,(_ZN40_INTERNAL_d25678ca_4_k_cu_2ed99cfd_278864cuda3std3__45__cpo5beginE - _ZN40_INTERNAL_d25678ca_4_k_cu_2ed99cfd_278864cuda3std6ranges3__45__cpo9iter_moveE)
_ZN40_INTERNAL_d25678ca_4_k_cu_2ed99cfd_278864cuda3std6ranges3__45__cpo9iter_moveE:
	.zero		1
	.type		_ZN40_INTERNAL_d25678ca_4_k_cu_2ed99cfd_278864cuda3std3__45__cpo5beginE,@object
	.size		_ZN40_INTERNAL_d25678ca_4_k_cu_2ed99cfd_278864cuda3std3__45__cpo5beginE,(_ZN40_INTERNAL_d25678ca_4_k_cu_2ed99cfd_278864cuda3std3__442_GLOBAL__N__d25678ca_4_k_cu_2ed99cfd_278866ignoreE - _ZN40_INTERNAL_d25678ca_4_k_cu_2ed99cfd_278864cuda3std3__45__cpo5beginE)
_ZN40_INTERNAL_d25678ca_4_k_cu_2ed99cfd_278864cuda3std3__45__cpo5beginE:
	.zero		1
	.type		_ZN40_INTERNAL_d25678ca_4_k_cu_2ed99cfd_278864cuda3std3__442_GLOBAL__N__d25678ca_4_k_cu_2ed99cfd_278866ignoreE,@object
	.size		_ZN40_INTERNAL_d25678ca_4_k_cu_2ed99cfd_278864cuda3std3__442_GLOBAL__N__d25678ca_4_k_cu_2ed99cfd_278866ignoreE,(_ZN40_INTERNAL_d25678ca_4_k_cu_2ed99cfd_278864cute7productE - _ZN40_INTERNAL_d25678ca_4_k_cu_2ed99cfd_278864cuda3std3__442_GLOBAL__N__d25678ca_4_k_cu_2ed99cfd_278866ignoreE)
_ZN40_INTERNAL_d25678ca_4_k_cu_2ed99cfd_278864cuda3std3__442_GLOBAL__N__d25678ca_4_k_cu_2ed99cfd_278866ignoreE:
	.zero		1
	.type		_ZN40_INTERNAL_d25678ca_4_k_cu_2ed99cfd_278864cute7productE,@object
	.size		_ZN40_INTERNAL_d25678ca_4_k_cu_2ed99cfd_278864cute7productE,(_ZN40_INTERNAL_d25678ca_4_k_cu_2ed99cfd_278864cuda3std3__45__cpo3endE - _ZN40_INTERNAL_d25678ca_4_k_cu_2ed99cfd_278864cute7productE)
_ZN40_INTERNAL_d25678ca_4_k_cu_2ed99cfd_278864cute7productE:
	.zero		1
	.type		_ZN40_INTERNAL_d25678ca_4_k_cu_2ed99cfd_278864cuda3std3__45__cpo3endE,@object
	.size		_ZN40_INTERNAL_d25678ca_4_k_cu_2ed99cfd_278864cuda3std3__45__cpo3endE,(_ZN40_INTERNAL_d25678ca_4_k_cu_2ed99cfd_278864cuda3std3__419piecewise_constructE - _ZN40_INTERNAL_d25678ca_4_k_cu_2ed99cfd_278864cuda3std3__45__cpo3endE)
_ZN40_INTERNAL_d25678ca_4_k_cu_2ed99cfd_278864cuda3std3__45__cpo3endE:
	.zero		1
	.type		_ZN40_INTERNAL_d25678ca_4_k_cu_2ed99cfd_278864cuda3std3__419piecewise_constructE,@object
	.size		_ZN40_INTERNAL_d25678ca_4_k_cu_2ed99cfd_278864cuda3std3__419piecewise_constructE,(_ZN40_INTERNAL_d25678ca_4_k_cu_2ed99cfd_278864cuda3std3__45__cpo4cendE - _ZN40_INTERNAL_d25678ca_4_k_cu_2ed99cfd_278864cuda3std3__419piecewise_constructE)
_ZN40_INTERNAL_d25678ca_4_k_cu_2ed99cfd_278864cuda3std3__419piecewise_constructE:
	.zero		1
	.type		_ZN40_INTERNAL_d25678ca_4_k_cu_2ed99cfd_278864cuda3std3__45__cpo4cendE,@object
	.size		_ZN40_INTERNAL_d25678ca_4_k_cu_2ed99cfd_278864cuda3std3__45__cpo4cendE,(_ZN40_INTERNAL_d25678ca_4_k_cu_2ed99cfd_278864cuda3std6ranges3__45__cpo4swapE - _ZN40_INTERNAL_d25678ca_4_k_cu_2ed99cfd_278864cuda3std3__45__cpo4cendE)
_ZN40_INTERNAL_d25678ca_4_k_cu_2ed99cfd_278864cuda3std3__45__cpo4cendE:
	.zero		1
	.type		_ZN40_INTERNAL_d25678ca_4_k_cu_2ed99cfd_278864cuda3std6ranges3__45__cpo4swapE,@object
	.size		_ZN40_INTERNAL_d25678ca_4_k_cu_2ed99cfd_278864cuda3std6ranges3__45__cpo4swapE,(.L_10 - _ZN40_INTERNAL_d25678ca_4_k_cu_2ed99cfd_278864cuda3std6ranges3__45__cpo4swapE)
_ZN40_INTERNAL_d25678ca_4_k_cu_2ed99cfd_278864cuda3std6ranges3__45__cpo4swapE:
	.zero		1
.L_10:


//--------------------- .nv.constant0._ZN7cutlass13device_kernelINS_4gemm6kernel13GemmUniversalIN4cute5tupleIJiiiiEEENS1_10collective13CollectiveMmaINS1_35MainloopSm100TmaUmmaWarpSpecializedILi6ELi2ELi4ENS5_IJNS4_1CILi1EEESB_SB_EEEEENS5_IJNSA_ILi64EEESE_SE_EEENS_12float_e4m3_tENS5_IJlSB_lEEESG_SH_NS4_8TiledMMAINS4_8MMA_AtomIJNS4_10MMA_TraitsINS4_19SM100_MMA_F8F6F4_SSEJSG_SG_fSE_SE_NS4_17integral_constantINS4_4UMMA5MajorELSO_0EEESP_NSM_INSN_7ScaleInELSQ_0EEESR_EEEEEENS4_6LayoutISC_NS5_IJNSA_ILi0EEESV_SV_EEEEENS5_IJNS4_10UnderscoreESY_SY_EEEEENS4_13SM90_TMA_LOADENS4_14ComposedLayoutINS4_7SwizzleILi2ELi4ELi3EEENS4_18smem_ptr_flag_bitsILi8EEENSU_INS5_IJNSA_ILi8EEESE_EEENS5_IJSE_SB_EEEEEEEvNS4_8identityES11_S1B_vS1C_EENS_8epilogue10collective18CollectiveEpilogueINS1E_23Sm100TmaWarpSpecializedILi1ELi1ELi32ELb0ELb0EEEJSF_NS5_IJNSU_ISE_SB_EES1J_EEESG_SH_SG_SH_NS1E_6fusion15FusionCallbacksIS1I_NS1L_17LinearCombinationISG_fSG_fLNS_15FloatRoundStyleE2EEESF_S1K_JEEENS4_5SM1004TMEM4LOAD26SM100_TMEM_LOAD_16dp32b32xES11_S1B_NS4_39AutoVectorizingCopyWithAssumedAlignmentILi128EEENS4_14SM90_TMA_STOREES1B_S1W_S1W_EEEvvEEEEvNT_6ParamsE --------------------------
	.section	.nv.constant0._ZN7cutlass13device_kernelINS_4gemm6kernel13GemmUniversalIN4cute5tupleIJiiiiEEENS1_10collective13CollectiveMmaINS1_35MainloopSm100TmaUmmaWarpSpecializedILi6ELi2ELi4ENS5_IJNS4_1CILi1EEESB_SB_EEEEENS5_IJNSA_ILi64EEESE_SE_EEENS_12float_e4m3_tENS5_IJlSB_lEEESG_SH_NS4_8TiledMMAINS4_8MMA_AtomIJNS4_10MMA_TraitsINS4_19SM100_MMA_F8F6F4_SSEJSG_SG_fSE_SE_NS4_17integral_constantINS4_4UMMA5MajorELSO_0EEESP_NSM_INSN_7ScaleInELSQ_0EEESR_EEEEEENS4_6LayoutISC_NS5_IJNSA_ILi0EEESV_SV_EEEEENS5_IJNS4_10UnderscoreESY_SY_EEEEENS4_13SM90_TMA_LOADENS4_14ComposedLayoutINS4_7SwizzleILi2ELi4ELi3EEENS4_18smem_ptr_flag_bitsILi8EEENSU_INS5_IJNSA_ILi8EEESE_EEENS5_IJSE_SB_EEEEEEEvNS4_8identityES11_S1B_vS1C_EENS_8epilogue10collective18CollectiveEpilogueINS1E_23Sm100TmaWarpSpecializedILi1ELi1ELi32ELb0ELb0EEEJSF_NS5_IJNSU_ISE_SB_EES1J_EEESG_SH_SG_SH_NS1E_6fusion15FusionCallbacksIS1I_NS1L_17LinearCombinationISG_fSG_fLNS_15FloatRoundStyleE2EEESF_S1K_JEEENS4_5SM1004TMEM4LOAD26SM100_TMEM_LOAD_16dp32b32xES11_S1B_NS4_39AutoVectorizingCopyWithAssumedAlignmentILi128EEENS4_14SM90_TMA_STOREES1B_S1W_S1W_EEEvvEEEEvNT_6ParamsE,"a",@progbits
	.sectionflags	@""
	.align	4
.nv.constant0._ZN7cutlass13device_kernelINS_4gemm6kernel13GemmUniversalIN4cute5tupleIJiiiiEEENS1_10collective13CollectiveMmaINS1_35MainloopSm100TmaUmmaWarpSpecializedILi6ELi2ELi4ENS5_IJNS4_1CILi1EEESB_SB_EEEEENS5_IJNSA_ILi64EEESE_SE_EEENS_12float_e4m3_tENS5_IJlSB_lEEESG_SH_NS4_8TiledMMAINS4_8MMA_AtomIJNS4_10MMA_TraitsINS4_19SM100_MMA_F8F6F4_SSEJSG_SG_fSE_SE_NS4_17integral_constantINS4_4UMMA5MajorELSO_0EEESP_NSM_INSN_7ScaleInELSQ_0EEESR_EEEEEENS4_6LayoutISC_NS5_IJNSA_ILi0EEESV_SV_EEEEENS5_IJNS4_10UnderscoreESY_SY_EEEEENS4_13SM90_TMA_LOADENS4_14ComposedLayoutINS4_7SwizzleILi2ELi4ELi3EEENS4_18smem_ptr_flag_bitsILi8EEENSU_INS5_IJNSA_ILi8EEESE_EEENS5_IJSE_SB_EEEEEEEvNS4_8identityES11_S1B_vS1C_EENS_8epilogue10collective18CollectiveEpilogueINS1E_23Sm100TmaWarpSpecializedILi1ELi1ELi32ELb0ELb0EEEJSF_NS5_IJNSU_ISE_SB_EES1J_EEESG_SH_SG_SH_NS1E_6fusion15FusionCallbacksIS1I_NS1L_17LinearCombinationISG_fSG_fLNS_15FloatRoundStyleE2EEESF_S1K_JEEENS4_5SM1004TMEM4LOAD26SM100_TMEM_LOAD_16dp32b32xES11_S1B_NS4_39AutoVectorizingCopyWithAssumedAlignmentILi128EEENS4_14SM90_TMA_STOREES1B_S1W_S1W_EEEvvEEEEvNT_6ParamsE:
	.zero		2944


//--------------------- SYMBOLS --------------------------

	.type		.nv.reservedSmem.offset0,@object
	.size		.nv.reservedSmem.offset0,0x4
	.type		.nv.reservedSmem.cap,@object
	.size		.nv.reservedSmem.cap,0x4
	.type		__assertfail,@function
